//
// Generated by NVIDIA NVVM Compiler
//
// Compiler Build ID: CL-36424714
// Cuda compilation tools, release 13.0, V13.0.88
// Based on NVVM 20.0.0
//

.version 9.0
.target sm_100
.address_size 64

	// .globl	_Z7getDist6MatrixS_S_
.func  (.param .b64 func_retval0) __internal_accurate_pow
(
	.param .b64 __internal_accurate_pow_param_0
)
;
// _ZZ7getDist6MatrixS_S_E6dimSum has been demoted
// _ZZ7getDist6MatrixS_S_E5denom has been demoted

.visible .entry _Z7getDist6MatrixS_S_(
	.param .align 8 .b8 _Z7getDist6MatrixS_S__param_0[16],
	.param .align 8 .b8 _Z7getDist6MatrixS_S__param_1[16],
	.param .align 8 .b8 _Z7getDist6MatrixS_S__param_2[16]
)
{
	.reg .pred 	%p<104>;
	.reg .b32 	%r<193>;
	.reg .b32 	%f<7>;
	.reg .b64 	%rd<37>;
	.reg .b64 	%fd<250>;
	// demoted variable
	.shared .align 8 .b8 _ZZ7getDist6MatrixS_S_E6dimSum[4096];
	// demoted variable
	.shared .align 8 .b8 _ZZ7getDist6MatrixS_S_E5denom[4096];
	ld.param.u64 	%rd6, [_Z7getDist6MatrixS_S__param_2+8];
	ld.param.v2.u32 	{%r54, %r55}, [_Z7getDist6MatrixS_S__param_0];
	ld.param.u64 	%rd7, [_Z7getDist6MatrixS_S__param_1+8];
	ld.param.u64 	%rd5, [_Z7getDist6MatrixS_S__param_0+8];
	ld.param.v2.u32 	{%r1, %r2}, [_Z7getDist6MatrixS_S__param_1];
	ld.param.v2.u32 	{%r56, %r57}, [_Z7getDist6MatrixS_S__param_2];
	cvta.to.global.u64 	%rd1, %rd5;
	cvta.to.global.u64 	%rd2, %rd7;
	mov.u32 	%r3, %tid.x;
	shl.b32 	%r58, %r3, 3;
	mov.u32 	%r59, _ZZ7getDist6MatrixS_S_E6dimSum;
	add.s32 	%r4, %r59, %r58;
	mov.b64 	%rd8, 0;
	st.shared.u64 	[%r4], %rd8;
	mov.u32 	%r60, _ZZ7getDist6MatrixS_S_E5denom;
	add.s32 	%r5, %r60, %r58;
	st.shared.u64 	[%r5], %rd8;
	bar.sync 	0;
	mov.u32 	%r192, %ntid.x;
	div.u32 	%r7, %r2, %r192;
	add.s32 	%r8, %r7, 1;
	setp.eq.s32 	%p2, %r8, 0;
	@%p2 bra 	$L__BB0_64;
	setp.lt.s32 	%p3, %r1, 1;
	mov.u32 	%r61, %ctaid.x;
	mul.lo.s32 	%r9, %r54, %r61;
	mov.f64 	%fd64, 0d4000000000000000;
	{
	.reg .b32 %temp; 
	mov.b64 	{%temp, %r10}, %fd64;
	}
	and.b32  	%r11, %r10, 2146435072;
	setp.eq.s32 	%p4, %r11, 1062207488;
	setp.lt.s32 	%p5, %r10, 0;
	selp.b32 	%r12, 0, 2146435072, %p5;
	and.b32  	%r62, %r10, 2147483647;
	setp.ne.s32 	%p6, %r62, 1071644672;
	and.pred  	%p1, %p4, %p6;
	or.b32  	%r13, %r12, -2147483648;
	mov.u32 	%r14, %ctaid.y;
	@%p3 bra 	$L__BB0_51;
	and.b32  	%r15, %r1, 3;
	and.b32  	%r96, %r1, 2147483644;
	neg.s32 	%r16, %r96;
	mov.b32 	%r185, 0;
$L__BB0_3:
	mad.lo.s32 	%r18, %r185, %r192, %r3;
	setp.lt.s32 	%p19, %r18, %r2;
	@%p19 bra 	$L__BB0_4;
	bra.uni 	$L__BB0_35;
$L__BB0_4:
	setp.lt.u32 	%p20, %r1, 4;
	mul.lo.s32 	%r32, %r18, %r1;
	mov.f64 	%fd248, 0d0000000000000000;
	mov.b32 	%r189, 0;
	@%p20 bra 	$L__BB0_27;
	add.s32 	%r186, %r9, 3;
	mov.f64 	%fd248, 0d0000000000000000;
	mov.u32 	%r187, %r32;
	mov.u32 	%r188, %r16;
$L__BB0_6:
	setp.lt.s32 	%p21, %r10, 0;
	setp.eq.s32 	%p22, %r11, 1062207488;
	mul.wide.s32 	%rd15, %r187, 8;
	add.s64 	%rd16, %rd2, %rd15;
	add.s64 	%rd3, %rd16, 16;
	add.s32 	%r22, %r186, -2;
	add.s32 	%r98, %r186, -3;
	mul.wide.u32 	%rd17, %r98, 8;
	add.s64 	%rd18, %rd1, %rd17;
	ld.global.f64 	%fd126, [%rd18];
	ld.global.f64 	%fd127, [%rd16];
	sub.f64 	%fd2, %fd126, %fd127;
	{
	.reg .b32 %temp; 
	mov.b64 	{%temp, %r23}, %fd2;
	}
	abs.f64 	%fd3, %fd2;
	{ // callseq 0, 0
	.param .b64 param0;
	st.param.f64 	[param0], %fd3;
	.param .b64 retval0;
	call.uni (retval0), 
	__internal_accurate_pow, 
	(
	param0
	);
	ld.param.f64 	%fd128, [retval0];
	} // callseq 0
	setp.lt.s32 	%p24, %r23, 0;
	neg.f64 	%fd130, %fd128;
	selp.f64 	%fd131, %fd130, %fd128, %p22;
	selp.f64 	%fd132, %fd131, %fd128, %p24;
	setp.eq.f64 	%p25, %fd2, 0d0000000000000000;
	selp.b32 	%r99, %r23, 0, %p22;
	or.b32  	%r100, %r99, 2146435072;
	selp.b32 	%r101, %r100, %r99, %p21;
	mov.b32 	%r102, 0;
	mov.b64 	%fd133, {%r102, %r101};
	selp.f64 	%fd238, %fd133, %fd132, %p25;
	add.f64 	%fd134, %fd2, 0d4000000000000000;
	{
	.reg .b32 %temp; 
	mov.b64 	{%temp, %r103}, %fd134;
	}
	and.b32  	%r104, %r103, 2146435072;
	setp.ne.s32 	%p26, %r104, 2146435072;
	@%p26 bra 	$L__BB0_11;
	setp.nan.f64 	%p27, %fd2, %fd2;
	@%p27 bra 	$L__BB0_10;
	setp.neu.f64 	%p28, %fd3, 0d7FF0000000000000;
	@%p28 bra 	$L__BB0_11;
	selp.b32 	%r105, %r13, %r12, %p1;
	selp.b32 	%r106, %r105, %r12, %p24;
	mov.b32 	%r107, 0;
	mov.b64 	%fd238, {%r107, %r106};
	bra.uni 	$L__BB0_11;
$L__BB0_10:
	mov.f64 	%fd135, 0d4000000000000000;
	add.rn.f64 	%fd238, %fd2, %fd135;
$L__BB0_11:
	setp.eq.f64 	%p33, %fd2, 0d3FF0000000000000;
	selp.f64 	%fd136, 0d3FF0000000000000, %fd238, %p33;
	add.f64 	%fd8, %fd248, %fd136;
	mul.wide.u32 	%rd19, %r22, 8;
	add.s64 	%rd20, %rd1, %rd19;
	ld.global.f64 	%fd137, [%rd20];
	ld.global.f64 	%fd138, [%rd3+-8];
	sub.f64 	%fd9, %fd137, %fd138;
	{
	.reg .b32 %temp; 
	mov.b64 	{%temp, %r24}, %fd9;
	}
	abs.f64 	%fd10, %fd9;
	{ // callseq 1, 0
	.param .b64 param0;
	st.param.f64 	[param0], %fd10;
	.param .b64 retval0;
	call.uni (retval0), 
	__internal_accurate_pow, 
	(
	param0
	);
	ld.param.f64 	%fd139, [retval0];
	} // callseq 1
	setp.lt.s32 	%p34, %r24, 0;
	neg.f64 	%fd141, %fd139;
	selp.f64 	%fd142, %fd141, %fd139, %p22;
	selp.f64 	%fd143, %fd142, %fd139, %p34;
	setp.eq.f64 	%p35, %fd9, 0d0000000000000000;
	selp.b32 	%r108, %r24, 0, %p22;
	or.b32  	%r109, %r108, 2146435072;
	selp.b32 	%r110, %r109, %r108, %p21;
	mov.b32 	%r111, 0;
	mov.b64 	%fd144, {%r111, %r110};
	selp.f64 	%fd239, %fd144, %fd143, %p35;
	add.f64 	%fd145, %fd9, 0d4000000000000000;
	{
	.reg .b32 %temp; 
	mov.b64 	{%temp, %r112}, %fd145;
	}
	and.b32  	%r113, %r112, 2146435072;
	setp.ne.s32 	%p36, %r113, 2146435072;
	@%p36 bra 	$L__BB0_16;
	setp.nan.f64 	%p37, %fd9, %fd9;
	@%p37 bra 	$L__BB0_15;
	setp.neu.f64 	%p38, %fd10, 0d7FF0000000000000;
	@%p38 bra 	$L__BB0_16;
	selp.b32 	%r114, %r13, %r12, %p1;
	selp.b32 	%r115, %r114, %r12, %p34;
	mov.b32 	%r116, 0;
	mov.b64 	%fd239, {%r116, %r115};
	bra.uni 	$L__BB0_16;
$L__BB0_15:
	mov.f64 	%fd146, 0d4000000000000000;
	add.rn.f64 	%fd239, %fd9, %fd146;
$L__BB0_16:
	setp.eq.f64 	%p43, %fd9, 0d3FF0000000000000;
	selp.f64 	%fd147, 0d3FF0000000000000, %fd239, %p43;
	add.f64 	%fd15, %fd8, %fd147;
	add.s32 	%r117, %r22, 1;
	mul.wide.u32 	%rd21, %r117, 8;
	add.s64 	%rd22, %rd1, %rd21;
	ld.global.f64 	%fd148, [%rd22];
	ld.global.f64 	%fd149, [%rd3];
	sub.f64 	%fd16, %fd148, %fd149;
	{
	.reg .b32 %temp; 
	mov.b64 	{%temp, %r25}, %fd16;
	}
	abs.f64 	%fd17, %fd16;
	{ // callseq 2, 0
	.param .b64 param0;
	st.param.f64 	[param0], %fd17;
	.param .b64 retval0;
	call.uni (retval0), 
	__internal_accurate_pow, 
	(
	param0
	);
	ld.param.f64 	%fd150, [retval0];
	} // callseq 2
	setp.lt.s32 	%p44, %r25, 0;
	neg.f64 	%fd152, %fd150;
	selp.f64 	%fd153, %fd152, %fd150, %p22;
	selp.f64 	%fd154, %fd153, %fd150, %p44;
	setp.eq.f64 	%p45, %fd16, 0d0000000000000000;
	selp.b32 	%r118, %r25, 0, %p22;
	or.b32  	%r119, %r118, 2146435072;
	selp.b32 	%r120, %r119, %r118, %p21;
	mov.b32 	%r121, 0;
	mov.b64 	%fd155, {%r121, %r120};
	selp.f64 	%fd240, %fd155, %fd154, %p45;
	add.f64 	%fd156, %fd16, 0d4000000000000000;
	{
	.reg .b32 %temp; 
	mov.b64 	{%temp, %r122}, %fd156;
	}
	and.b32  	%r123, %r122, 2146435072;
	setp.ne.s32 	%p46, %r123, 2146435072;
	@%p46 bra 	$L__BB0_21;
	setp.nan.f64 	%p47, %fd16, %fd16;
	@%p47 bra 	$L__BB0_20;
	setp.neu.f64 	%p48, %fd17, 0d7FF0000000000000;
	@%p48 bra 	$L__BB0_21;
	selp.b32 	%r124, %r13, %r12, %p1;
	selp.b32 	%r125, %r124, %r12, %p44;
	mov.b32 	%r126, 0;
	mov.b64 	%fd240, {%r126, %r125};
	bra.uni 	$L__BB0_21;
$L__BB0_20:
	mov.f64 	%fd157, 0d4000000000000000;
	add.rn.f64 	%fd240, %fd16, %fd157;
$L__BB0_21:
	setp.eq.f64 	%p53, %fd16, 0d3FF0000000000000;
	selp.f64 	%fd158, 0d3FF0000000000000, %fd240, %p53;
	add.f64 	%fd22, %fd15, %fd158;
	mul.wide.u32 	%rd23, %r186, 8;
	add.s64 	%rd24, %rd1, %rd23;
	ld.global.f64 	%fd159, [%rd24];
	ld.global.f64 	%fd160, [%rd3+8];
	sub.f64 	%fd23, %fd159, %fd160;
	{
	.reg .b32 %temp; 
	mov.b64 	{%temp, %r26}, %fd23;
	}
	abs.f64 	%fd24, %fd23;
	{ // callseq 3, 0
	.param .b64 param0;
	st.param.f64 	[param0], %fd24;
	.param .b64 retval0;
	call.uni (retval0), 
	__internal_accurate_pow, 
	(
	param0
	);
	ld.param.f64 	%fd161, [retval0];
	} // callseq 3
	setp.lt.s32 	%p54, %r26, 0;
	neg.f64 	%fd163, %fd161;
	selp.f64 	%fd164, %fd163, %fd161, %p22;
	selp.f64 	%fd165, %fd164, %fd161, %p54;
	setp.eq.f64 	%p55, %fd23, 0d0000000000000000;
	selp.b32 	%r127, %r26, 0, %p22;
	or.b32  	%r128, %r127, 2146435072;
	selp.b32 	%r129, %r128, %r127, %p21;
	mov.b32 	%r130, 0;
	mov.b64 	%fd166, {%r130, %r129};
	selp.f64 	%fd241, %fd166, %fd165, %p55;
	add.f64 	%fd167, %fd23, 0d4000000000000000;
	{
	.reg .b32 %temp; 
	mov.b64 	{%temp, %r131}, %fd167;
	}
	and.b32  	%r132, %r131, 2146435072;
	setp.ne.s32 	%p56, %r132, 2146435072;
	@%p56 bra 	$L__BB0_26;
	setp.nan.f64 	%p57, %fd23, %fd23;
	@%p57 bra 	$L__BB0_25;
	setp.neu.f64 	%p58, %fd24, 0d7FF0000000000000;
	@%p58 bra 	$L__BB0_26;
	selp.b32 	%r133, %r13, %r12, %p1;
	selp.b32 	%r134, %r133, %r12, %p54;
	mov.b32 	%r135, 0;
	mov.b64 	%fd241, {%r135, %r134};
	bra.uni 	$L__BB0_26;
$L__BB0_25:
	mov.f64 	%fd168, 0d4000000000000000;
	add.rn.f64 	%fd241, %fd23, %fd168;
$L__BB0_26:
	and.b32  	%r189, %r1, 2147483644;
	setp.eq.f64 	%p60, %fd23, 0d3FF0000000000000;
	selp.f64 	%fd169, 0d3FF0000000000000, %fd241, %p60;
	add.f64 	%fd248, %fd22, %fd169;
	add.s32 	%r188, %r188, 4;
	add.s32 	%r187, %r187, 4;
	add.s32 	%r186, %r186, 4;
	setp.eq.s32 	%p61, %r188, 0;
	@%p61 bra 	$L__BB0_27;
	bra.uni 	$L__BB0_6;
$L__BB0_27:
	setp.eq.s32 	%p62, %r15, 0;
	@%p62 bra 	$L__BB0_50;
	setp.lt.s32 	%p63, %r10, 0;
	setp.eq.s32 	%p64, %r11, 1062207488;
	add.s32 	%r35, %r189, %r9;
	mul.wide.u32 	%rd25, %r35, 8;
	add.s64 	%rd26, %rd1, %rd25;
	ld.global.f64 	%fd170, [%rd26];
	add.s32 	%r136, %r189, %r32;
	mul.wide.s32 	%rd27, %r136, 8;
	add.s64 	%rd4, %rd2, %rd27;
	ld.global.f64 	%fd171, [%rd4];
	sub.f64 	%fd35, %fd170, %fd171;
	{
	.reg .b32 %temp; 
	mov.b64 	{%temp, %r36}, %fd35;
	}
	abs.f64 	%fd36, %fd35;
	{ // callseq 4, 0
	.param .b64 param0;
	st.param.f64 	[param0], %fd36;
	.param .b64 retval0;
	call.uni (retval0), 
	__internal_accurate_pow, 
	(
	param0
	);
	ld.param.f64 	%fd172, [retval0];
	} // callseq 4
	setp.lt.s32 	%p66, %r36, 0;
	neg.f64 	%fd174, %fd172;
	selp.f64 	%fd175, %fd174, %fd172, %p64;
	selp.f64 	%fd176, %fd175, %fd172, %p66;
	setp.eq.f64 	%p67, %fd35, 0d0000000000000000;
	selp.b32 	%r137, %r36, 0, %p64;
	or.b32  	%r138, %r137, 2146435072;
	selp.b32 	%r139, %r138, %r137, %p63;
	mov.b32 	%r140, 0;
	mov.b64 	%fd177, {%r140, %r139};
	selp.f64 	%fd245, %fd177, %fd176, %p67;
	add.f64 	%fd178, %fd35, 0d4000000000000000;
	{
	.reg .b32 %temp; 
	mov.b64 	{%temp, %r141}, %fd178;
	}
	and.b32  	%r142, %r141, 2146435072;
	setp.ne.s32 	%p68, %r142, 2146435072;
	@%p68 bra 	$L__BB0_37;
	setp.nan.f64 	%p69, %fd35, %fd35;
	@%p69 bra 	$L__BB0_36;
	setp.neu.f64 	%p70, %fd36, 0d7FF0000000000000;
	@%p70 bra 	$L__BB0_37;
	selp.b32 	%r143, %r13, %r12, %p1;
	selp.b32 	%r144, %r143, %r12, %p66;
	mov.b32 	%r145, 0;
	mov.b64 	%fd245, {%r145, %r144};
	bra.uni 	$L__BB0_37;
$L__BB0_32:
	setp.lt.f64 	%p96, %fd57, 0d0000000000000000;
	add.f64 	%fd219, %fd57, 0d7FF0000000000000;
	selp.f64 	%fd242, 0d0000000000000000, %fd219, %p96;
	setp.geu.f32 	%p97, %f1, 0f40874800;
	@%p97 bra 	$L__BB0_34;
	shr.u32 	%r169, %r39, 31;
	add.s32 	%r170, %r39, %r169;
	shr.s32 	%r171, %r170, 1;
	shl.b32 	%r172, %r171, 20;
	add.s32 	%r173, %r41, %r172;
	mov.b64 	%fd220, {%r40, %r173};
	sub.s32 	%r174, %r39, %r171;
	shl.b32 	%r175, %r174, 20;
	add.s32 	%r176, %r175, 1072693248;
	mov.b32 	%r177, 0;
	mov.b64 	%fd221, {%r177, %r176};
	mul.f64 	%fd242, %fd221, %fd220;
$L__BB0_34:
	setp.gt.f64 	%p98, %fd248, 0d3FF0000000000000;
	selp.f64 	%fd222, 0d0000000000000000, %fd242, %p98;
	add.s32 	%r178, %r32, %r14;
	mul.wide.u32 	%rd32, %r178, 8;
	add.s64 	%rd33, %rd2, %rd32;
	ld.global.f64 	%fd223, [%rd33];
	ld.shared.f64 	%fd224, [%r4];
	fma.rn.f64 	%fd225, %fd222, %fd223, %fd224;
	st.shared.f64 	[%r4], %fd225;
	ld.shared.f64 	%fd226, [%r5];
	add.f64 	%fd227, %fd222, %fd226;
	st.shared.f64 	[%r5], %fd227;
$L__BB0_35:
	add.s32 	%r31, %r185, 1;
	setp.eq.s32 	%p99, %r185, %r7;
	mov.u32 	%r185, %r31;
	@%p99 bra 	$L__BB0_64;
	bra.uni 	$L__BB0_3;
$L__BB0_36:
	mov.f64 	%fd179, 0d4000000000000000;
	add.rn.f64 	%fd245, %fd35, %fd179;
$L__BB0_37:
	setp.eq.s32 	%p72, %r15, 1;
	setp.eq.f64 	%p73, %fd35, 0d3FF0000000000000;
	selp.f64 	%fd180, 0d3FF0000000000000, %fd245, %p73;
	add.f64 	%fd248, %fd248, %fd180;
	@%p72 bra 	$L__BB0_50;
	add.s32 	%r146, %r35, 1;
	mul.wide.u32 	%rd28, %r146, 8;
	add.s64 	%rd29, %rd1, %rd28;
	ld.global.f64 	%fd181, [%rd29];
	ld.global.f64 	%fd182, [%rd4+8];
	sub.f64 	%fd42, %fd181, %fd182;
	{
	.reg .b32 %temp; 
	mov.b64 	{%temp, %r37}, %fd42;
	}
	abs.f64 	%fd43, %fd42;
	{ // callseq 5, 0
	.param .b64 param0;
	st.param.f64 	[param0], %fd43;
	.param .b64 retval0;
	call.uni (retval0), 
	__internal_accurate_pow, 
	(
	param0
	);
	ld.param.f64 	%fd183, [retval0];
	} // callseq 5
	setp.lt.s32 	%p77, %r37, 0;
	neg.f64 	%fd185, %fd183;
	selp.f64 	%fd186, %fd185, %fd183, %p64;
	selp.f64 	%fd187, %fd186, %fd183, %p77;
	setp.eq.f64 	%p78, %fd42, 0d0000000000000000;
	selp.b32 	%r147, %r37, 0, %p64;
	or.b32  	%r148, %r147, 2146435072;
	selp.b32 	%r149, %r148, %r147, %p63;
	mov.b32 	%r150, 0;
	mov.b64 	%fd188, {%r150, %r149};
	selp.f64 	%fd246, %fd188, %fd187, %p78;
	add.f64 	%fd189, %fd42, 0d4000000000000000;
	{
	.reg .b32 %temp; 
	mov.b64 	{%temp, %r151}, %fd189;
	}
	and.b32  	%r152, %r151, 2146435072;
	setp.ne.s32 	%p79, %r152, 2146435072;
	@%p79 bra 	$L__BB0_43;
	setp.nan.f64 	%p80, %fd42, %fd42;
	@%p80 bra 	$L__BB0_42;
	setp.neu.f64 	%p81, %fd43, 0d7FF0000000000000;
	@%p81 bra 	$L__BB0_43;
	selp.b32 	%r153, %r13, %r12, %p1;
	selp.b32 	%r154, %r153, %r12, %p77;
	mov.b32 	%r155, 0;
	mov.b64 	%fd246, {%r155, %r154};
	bra.uni 	$L__BB0_43;
$L__BB0_42:
	mov.f64 	%fd190, 0d4000000000000000;
	add.rn.f64 	%fd246, %fd42, %fd190;
$L__BB0_43:
	setp.eq.s32 	%p83, %r15, 2;
	setp.eq.f64 	%p84, %fd42, 0d3FF0000000000000;
	selp.f64 	%fd191, 0d3FF0000000000000, %fd246, %p84;
	add.f64 	%fd248, %fd248, %fd191;
	@%p83 bra 	$L__BB0_50;
	add.s32 	%r156, %r35, 2;
	mul.wide.u32 	%rd30, %r156, 8;
	add.s64 	%rd31, %rd1, %rd30;
	ld.global.f64 	%fd192, [%rd31];
	ld.global.f64 	%fd193, [%rd4+16];
	sub.f64 	%fd49, %fd192, %fd193;
	{
	.reg .b32 %temp; 
	mov.b64 	{%temp, %r38}, %fd49;
	}
	abs.f64 	%fd50, %fd49;
	{ // callseq 6, 0
	.param .b64 param0;
	st.param.f64 	[param0], %fd50;
	.param .b64 retval0;
	call.uni (retval0), 
	__internal_accurate_pow, 
	(
	param0
	);
	ld.param.f64 	%fd194, [retval0];
	} // callseq 6
	setp.lt.s32 	%p88, %r38, 0;
	neg.f64 	%fd196, %fd194;
	selp.f64 	%fd197, %fd196, %fd194, %p64;
	selp.f64 	%fd198, %fd197, %fd194, %p88;
	setp.eq.f64 	%p89, %fd49, 0d0000000000000000;
	selp.b32 	%r157, %r38, 0, %p64;
	or.b32  	%r158, %r157, 2146435072;
	selp.b32 	%r159, %r158, %r157, %p63;
	mov.b32 	%r160, 0;
	mov.b64 	%fd199, {%r160, %r159};
	selp.f64 	%fd247, %fd199, %fd198, %p89;
	add.f64 	%fd200, %fd49, 0d4000000000000000;
	{
	.reg .b32 %temp; 
	mov.b64 	{%temp, %r161}, %fd200;
	}
	and.b32  	%r162, %r161, 2146435072;
	setp.ne.s32 	%p90, %r162, 2146435072;
	@%p90 bra 	$L__BB0_49;
	setp.nan.f64 	%p91, %fd49, %fd49;
	@%p91 bra 	$L__BB0_48;
	setp.neu.f64 	%p92, %fd50, 0d7FF0000000000000;
	@%p92 bra 	$L__BB0_49;
	selp.b32 	%r163, %r13, %r12, %p1;
	selp.b32 	%r164, %r163, %r12, %p88;
	mov.b32 	%r165, 0;
	mov.b64 	%fd247, {%r165, %r164};
	bra.uni 	$L__BB0_49;
$L__BB0_48:
	mov.f64 	%fd201, 0d4000000000000000;
	add.rn.f64 	%fd247, %fd49, %fd201;
$L__BB0_49:
	setp.eq.f64 	%p94, %fd49, 0d3FF0000000000000;
	selp.f64 	%fd202, 0d3FF0000000000000, %fd247, %p94;
	add.f64 	%fd248, %fd248, %fd202;
$L__BB0_50:
	mul.f64 	%fd57, %fd248, 0dBFE0000000000000;
	fma.rn.f64 	%fd203, %fd57, 0d3FF71547652B82FE, 0d4338000000000000;
	{
	.reg .b32 %temp; 
	mov.b64 	{%r39, %temp}, %fd203;
	}
	mov.f64 	%fd204, 0dC338000000000000;
	add.rn.f64 	%fd205, %fd203, %fd204;
	fma.rn.f64 	%fd206, %fd205, 0dBFE62E42FEFA39EF, %fd57;
	fma.rn.f64 	%fd207, %fd205, 0dBC7ABC9E3B39803F, %fd206;
	fma.rn.f64 	%fd208, %fd207, 0d3E5ADE1569CE2BDF, 0d3E928AF3FCA213EA;
	fma.rn.f64 	%fd209, %fd208, %fd207, 0d3EC71DEE62401315;
	fma.rn.f64 	%fd210, %fd209, %fd207, 0d3EFA01997C89EB71;
	fma.rn.f64 	%fd211, %fd210, %fd207, 0d3F2A01A014761F65;
	fma.rn.f64 	%fd212, %fd211, %fd207, 0d3F56C16C1852B7AF;
	fma.rn.f64 	%fd213, %fd212, %fd207, 0d3F81111111122322;
	fma.rn.f64 	%fd214, %fd213, %fd207, 0d3FA55555555502A1;
	fma.rn.f64 	%fd215, %fd214, %fd207, 0d3FC5555555555511;
	fma.rn.f64 	%fd216, %fd215, %fd207, 0d3FE000000000000B;
	fma.rn.f64 	%fd217, %fd216, %fd207, 0d3FF0000000000000;
	fma.rn.f64 	%fd218, %fd217, %fd207, 0d3FF0000000000000;
	{
	.reg .b32 %temp; 
	mov.b64 	{%r40, %temp}, %fd218;
	}
	{
	.reg .b32 %temp; 
	mov.b64 	{%temp, %r41}, %fd218;
	}
	shl.b32 	%r166, %r39, 20;
	add.s32 	%r167, %r166, %r41;
	mov.b64 	%fd242, {%r40, %r167};
	{
	.reg .b32 %temp; 
	mov.b64 	{%temp, %r168}, %fd57;
	}
	mov.b32 	%f6, %r168;
	abs.f32 	%f1, %f6;
	setp.lt.f32 	%p95, %f1, 0f4086232B;
	@%p95 bra 	$L__BB0_34;
	bra.uni 	$L__BB0_32;
$L__BB0_51:
	setp.gt.u32 	%p7, %r192, %r2;
	mov.b32 	%r191, 0;
	@%p7 bra 	$L__BB0_58;
	and.b32  	%r191, %r8, -2;
	mov.f64 	%fd65, 0d4338000000000000;
	{
	.reg .b32 %temp; 
	mov.b64 	{%r65, %temp}, %fd65;
	}
	mov.f64 	%fd66, 0dC338000000000000;
	add.rn.f64 	%fd67, %fd65, %fd66;
	mul.f64 	%fd68, %fd67, 0dBFE62E42FEFA39EF;
	fma.rn.f64 	%fd69, %fd67, 0dBC7ABC9E3B39803F, %fd68;
	fma.rn.f64 	%fd70, %fd69, 0d3E5ADE1569CE2BDF, 0d3E928AF3FCA213EA;
	fma.rn.f64 	%fd71, %fd70, %fd69, 0d3EC71DEE62401315;
	fma.rn.f64 	%fd72, %fd71, %fd69, 0d3EFA01997C89EB71;
	fma.rn.f64 	%fd73, %fd72, %fd69, 0d3F2A01A014761F65;
	fma.rn.f64 	%fd74, %fd73, %fd69, 0d3F56C16C1852B7AF;
	fma.rn.f64 	%fd75, %fd74, %fd69, 0d3F81111111122322;
	fma.rn.f64 	%fd76, %fd75, %fd69, 0d3FA55555555502A1;
	fma.rn.f64 	%fd77, %fd76, %fd69, 0d3FC5555555555511;
	fma.rn.f64 	%fd78, %fd77, %fd69, 0d3FE000000000000B;
	fma.rn.f64 	%fd79, %fd78, %fd69, 0d3FF0000000000000;
	fma.rn.f64 	%fd80, %fd79, %fd69, 0d3FF0000000000000;
	{
	.reg .b32 %temp; 
	mov.b64 	{%r66, %temp}, %fd80;
	}
	{
	.reg .b32 %temp; 
	mov.b64 	{%temp, %r67}, %fd80;
	}
	shl.b32 	%r68, %r65, 20;
	add.s32 	%r69, %r68, %r67;
	mov.b64 	%fd59, {%r66, %r69};
	mov.f64 	%fd81, 0d8000000000000000;
	{
	.reg .b32 %temp; 
	mov.b64 	{%temp, %r70}, %fd81;
	}
	mov.b32 	%f4, %r70;
	abs.f32 	%f2, %f4;
	shr.u32 	%r71, %r65, 31;
	add.s32 	%r72, %r65, %r71;
	shr.s32 	%r73, %r72, 1;
	shl.b32 	%r74, %r73, 20;
	add.s32 	%r75, %r67, %r74;
	mov.b64 	%fd82, {%r66, %r75};
	sub.s32 	%r76, %r65, %r73;
	shl.b32 	%r77, %r76, 20;
	add.s32 	%r78, %r77, 1072693248;
	mov.b32 	%r190, 0;
	mov.b64 	%fd83, {%r190, %r78};
	mul.f64 	%fd60, %fd83, %fd82;
$L__BB0_53:
	mad.lo.s32 	%r44, %r190, %r192, %r3;
	setp.ge.s32 	%p8, %r44, %r2;
	@%p8 bra 	$L__BB0_55;
	setp.geu.f32 	%p9, %f2, 0f40874800;
	setp.lt.f32 	%p10, %f2, 0f4086232B;
	selp.f64 	%fd84, 0d7FF0000000000000, %fd60, %p9;
	selp.f64 	%fd85, %fd59, %fd84, %p10;
	mad.lo.s32 	%r79, %r44, %r1, %r14;
	mul.wide.u32 	%rd9, %r79, 8;
	add.s64 	%rd10, %rd2, %rd9;
	ld.global.f64 	%fd86, [%rd10];
	ld.shared.f64 	%fd87, [%r4];
	fma.rn.f64 	%fd88, %fd85, %fd86, %fd87;
	st.shared.f64 	[%r4], %fd88;
	ld.shared.f64 	%fd89, [%r5];
	add.f64 	%fd90, %fd85, %fd89;
	st.shared.f64 	[%r5], %fd90;
$L__BB0_55:
	add.s32 	%r45, %r44, %r192;
	setp.ge.s32 	%p11, %r45, %r2;
	@%p11 bra 	$L__BB0_57;
	setp.geu.f32 	%p12, %f2, 0f40874800;
	setp.lt.f32 	%p13, %f2, 0f4086232B;
	selp.f64 	%fd91, 0d7FF0000000000000, %fd60, %p12;
	selp.f64 	%fd92, %fd59, %fd91, %p13;
	mad.lo.s32 	%r80, %r45, %r1, %r14;
	mul.wide.u32 	%rd11, %r80, 8;
	add.s64 	%rd12, %rd2, %rd11;
	ld.global.f64 	%fd93, [%rd12];
	ld.shared.f64 	%fd94, [%r4];
	fma.rn.f64 	%fd95, %fd92, %fd93, %fd94;
	st.shared.f64 	[%r4], %fd95;
	ld.shared.f64 	%fd96, [%r5];
	add.f64 	%fd97, %fd92, %fd96;
	st.shared.f64 	[%r5], %fd97;
$L__BB0_57:
	add.s32 	%r190, %r190, 2;
	setp.ne.s32 	%p14, %r190, %r191;
	@%p14 bra 	$L__BB0_53;
$L__BB0_58:
	and.b32  	%r81, %r7, 1;
	setp.eq.b32 	%p15, %r81, 1;
	@%p15 bra 	$L__BB0_64;
	mad.lo.s32 	%r48, %r191, %r192, %r3;
	setp.ge.s32 	%p16, %r48, %r2;
	@%p16 bra 	$L__BB0_64;
	mov.f64 	%fd98, 0d4338000000000000;
	{
	.reg .b32 %temp; 
	mov.b64 	{%r49, %temp}, %fd98;
	}
	mov.f64 	%fd99, 0dC338000000000000;
	add.rn.f64 	%fd100, %fd98, %fd99;
	mul.f64 	%fd101, %fd100, 0dBFE62E42FEFA39EF;
	fma.rn.f64 	%fd102, %fd100, 0dBC7ABC9E3B39803F, %fd101;
	fma.rn.f64 	%fd103, %fd102, 0d3E5ADE1569CE2BDF, 0d3E928AF3FCA213EA;
	fma.rn.f64 	%fd104, %fd103, %fd102, 0d3EC71DEE62401315;
	fma.rn.f64 	%fd105, %fd104, %fd102, 0d3EFA01997C89EB71;
	fma.rn.f64 	%fd106, %fd105, %fd102, 0d3F2A01A014761F65;
	fma.rn.f64 	%fd107, %fd106, %fd102, 0d3F56C16C1852B7AF;
	fma.rn.f64 	%fd108, %fd107, %fd102, 0d3F81111111122322;
	fma.rn.f64 	%fd109, %fd108, %fd102, 0d3FA55555555502A1;
	fma.rn.f64 	%fd110, %fd109, %fd102, 0d3FC5555555555511;
	fma.rn.f64 	%fd111, %fd110, %fd102, 0d3FE000000000000B;
	fma.rn.f64 	%fd112, %fd111, %fd102, 0d3FF0000000000000;
	fma.rn.f64 	%fd113, %fd112, %fd102, 0d3FF0000000000000;
	{
	.reg .b32 %temp; 
	mov.b64 	{%r50, %temp}, %fd113;
	}
	{
	.reg .b32 %temp; 
	mov.b64 	{%temp, %r51}, %fd113;
	}
	shl.b32 	%r82, %r49, 20;
	add.s32 	%r83, %r82, %r51;
	mov.b64 	%fd249, {%r50, %r83};
	mov.f64 	%fd114, 0d8000000000000000;
	{
	.reg .b32 %temp; 
	mov.b64 	{%temp, %r84}, %fd114;
	}
	mov.b32 	%f5, %r84;
	abs.f32 	%f3, %f5;
	setp.lt.f32 	%p17, %f3, 0f4086232B;
	@%p17 bra 	$L__BB0_63;
	setp.geu.f32 	%p18, %f3, 0f40874800;
	mov.f64 	%fd249, 0d7FF0000000000000;
	@%p18 bra 	$L__BB0_63;
	shr.u32 	%r85, %r49, 31;
	add.s32 	%r86, %r49, %r85;
	shr.s32 	%r87, %r86, 1;
	shl.b32 	%r88, %r87, 20;
	add.s32 	%r89, %r51, %r88;
	mov.b64 	%fd116, {%r50, %r89};
	sub.s32 	%r90, %r49, %r87;
	shl.b32 	%r91, %r90, 20;
	add.s32 	%r92, %r91, 1072693248;
	mov.b32 	%r93, 0;
	mov.b64 	%fd117, {%r93, %r92};
	mul.f64 	%fd249, %fd117, %fd116;
$L__BB0_63:
	mad.lo.s32 	%r94, %r48, %r1, %r14;
	mul.wide.u32 	%rd13, %r94, 8;
	add.s64 	%rd14, %rd2, %rd13;
	ld.global.f64 	%fd118, [%rd14];
	ld.shared.f64 	%fd119, [%r4];
	fma.rn.f64 	%fd120, %fd249, %fd118, %fd119;
	st.shared.f64 	[%r4], %fd120;
	ld.shared.f64 	%fd121, [%r5];
	add.f64 	%fd122, %fd249, %fd121;
	st.shared.f64 	[%r5], %fd122;
$L__BB0_64:
	bar.sync 	0;
	setp.lt.u32 	%p100, %r192, 2;
	@%p100 bra 	$L__BB0_68;
$L__BB0_65:
	shr.u32 	%r53, %r192, 1;
	setp.ge.u32 	%p101, %r3, %r53;
	@%p101 bra 	$L__BB0_67;
	shl.b32 	%r179, %r53, 3;
	add.s32 	%r180, %r4, %r179;
	ld.shared.f64 	%fd228, [%r180];
	ld.shared.f64 	%fd229, [%r4];
	add.f64 	%fd230, %fd228, %fd229;
	st.shared.f64 	[%r4], %fd230;
	add.s32 	%r181, %r5, %r179;
	ld.shared.f64 	%fd231, [%r181];
	ld.shared.f64 	%fd232, [%r5];
	add.f64 	%fd233, %fd231, %fd232;
	st.shared.f64 	[%r5], %fd233;
$L__BB0_67:
	bar.sync 	0;
	setp.gt.u32 	%p102, %r192, 3;
	mov.u32 	%r192, %r53;
	@%p102 bra 	$L__BB0_65;
$L__BB0_68:
	setp.ne.s32 	%p103, %r3, 0;
	@%p103 bra 	$L__BB0_70;
	ld.shared.f64 	%fd234, [_ZZ7getDist6MatrixS_S_E6dimSum];
	ld.shared.f64 	%fd235, [_ZZ7getDist6MatrixS_S_E5denom];
	div.rn.f64 	%fd236, %fd234, %fd235;
	mov.u32 	%r182, %ctaid.x;
	mov.u32 	%r183, %ctaid.y;
	mad.lo.s32 	%r184, %r56, %r182, %r183;
	cvta.to.global.u64 	%rd34, %rd6;
	mul.wide.u32 	%rd35, %r184, 8;
	add.s64 	%rd36, %rd34, %rd35;
	st.global.f64 	[%rd36], %fd236;
$L__BB0_70:
	ret;

}
	// .globl	_Z11convergence6MatrixS_Pd
.visible .entry _Z11convergence6MatrixS_Pd(
	.param .align 8 .b8 _Z11convergence6MatrixS_Pd_param_0[16],
	.param .align 8 .b8 _Z11convergence6MatrixS_Pd_param_1[16],
	.param .u64 .ptr .align 1 _Z11convergence6MatrixS_Pd_param_2
)
{
	.reg .pred 	%p<62>;
	.reg .b32 	%r<85>;
	.reg .b64 	%rd<16>;
	.reg .b64 	%fd<112>;

	ld.param.v2.u32 	{%r27, %r28}, [_Z11convergence6MatrixS_Pd_param_0];
	ld.param.u64 	%rd8, [_Z11convergence6MatrixS_Pd_param_1+8];
	ld.param.u64 	%rd6, [_Z11convergence6MatrixS_Pd_param_0+8];
	ld.param.u64 	%rd7, [_Z11convergence6MatrixS_Pd_param_2];
	cvta.to.global.u64 	%rd1, %rd6;
	cvta.to.global.u64 	%rd2, %rd8;
	mov.u32 	%r29, %ctaid.x;
	mov.u32 	%r30, %ntid.x;
	mov.u32 	%r31, %tid.x;
	mad.lo.s32 	%r2, %r29, %r30, %r31;
	setp.ge.s32 	%p2, %r2, %r28;
	@%p2 bra 	$L__BB1_35;
	setp.lt.s32 	%p3, %r27, 1;
	mov.f64 	%fd111, 0d0000000000000000;
	@%p3 bra 	$L__BB1_33;
	mul.lo.s32 	%r3, %r27, %r2;
	mov.f64 	%fd49, 0d4000000000000000;
	{
	.reg .b32 %temp; 
	mov.b64 	{%temp, %r4}, %fd49;
	}
	and.b32  	%r5, %r4, 2146435072;
	setp.eq.s32 	%p4, %r5, 1062207488;
	setp.lt.s32 	%p5, %r4, 0;
	selp.b32 	%r6, 0, 2146435072, %p5;
	and.b32  	%r33, %r4, 2147483647;
	setp.ne.s32 	%p6, %r33, 1071644672;
	and.pred  	%p1, %p4, %p6;
	or.b32  	%r7, %r6, -2147483648;
	setp.lt.u32 	%p7, %r27, 4;
	mov.f64 	%fd111, 0d0000000000000000;
	mov.b32 	%r82, 0;
	@%p7 bra 	$L__BB1_25;
	and.b32  	%r34, %r27, 2147483644;
	neg.s32 	%r81, %r34;
	mov.f64 	%fd111, 0d0000000000000000;
	mov.u32 	%r80, %r3;
$L__BB1_4:
	setp.lt.s32 	%p8, %r4, 0;
	setp.eq.s32 	%p9, %r5, 1062207488;
	mul.wide.s32 	%rd9, %r80, 8;
	add.s64 	%rd10, %rd2, %rd9;
	add.s64 	%rd3, %rd10, 16;
	add.s64 	%rd11, %rd1, %rd9;
	add.s64 	%rd4, %rd11, 16;
	ld.global.f64 	%fd2, [%rd10];
	ld.global.f64 	%fd51, [%rd11];
	sub.f64 	%fd3, %fd2, %fd51;
	{
	.reg .b32 %temp; 
	mov.b64 	{%temp, %r11}, %fd3;
	}
	abs.f64 	%fd4, %fd3;
	{ // callseq 7, 0
	.param .b64 param0;
	st.param.f64 	[param0], %fd4;
	.param .b64 retval0;
	call.uni (retval0), 
	__internal_accurate_pow, 
	(
	param0
	);
	ld.param.f64 	%fd52, [retval0];
	} // callseq 7
	setp.lt.s32 	%p11, %r11, 0;
	neg.f64 	%fd54, %fd52;
	selp.f64 	%fd55, %fd54, %fd52, %p9;
	selp.f64 	%fd56, %fd55, %fd52, %p11;
	setp.eq.f64 	%p12, %fd3, 0d0000000000000000;
	selp.b32 	%r35, %r11, 0, %p9;
	or.b32  	%r36, %r35, 2146435072;
	selp.b32 	%r37, %r36, %r35, %p8;
	mov.b32 	%r38, 0;
	mov.b64 	%fd57, {%r38, %r37};
	selp.f64 	%fd103, %fd57, %fd56, %p12;
	add.f64 	%fd58, %fd3, 0d4000000000000000;
	{
	.reg .b32 %temp; 
	mov.b64 	{%temp, %r39}, %fd58;
	}
	and.b32  	%r40, %r39, 2146435072;
	setp.ne.s32 	%p13, %r40, 2146435072;
	@%p13 bra 	$L__BB1_9;
	setp.num.f64 	%p14, %fd3, %fd3;
	@%p14 bra 	$L__BB1_7;
	mov.f64 	%fd59, 0d4000000000000000;
	add.rn.f64 	%fd103, %fd3, %fd59;
	bra.uni 	$L__BB1_9;
$L__BB1_7:
	setp.neu.f64 	%p15, %fd4, 0d7FF0000000000000;
	@%p15 bra 	$L__BB1_9;
	selp.b32 	%r41, %r7, %r6, %p1;
	selp.b32 	%r42, %r41, %r6, %p11;
	mov.b32 	%r43, 0;
	mov.b64 	%fd103, {%r43, %r42};
$L__BB1_9:
	setp.eq.f64 	%p20, %fd3, 0d3FF0000000000000;
	selp.f64 	%fd60, 0d3FF0000000000000, %fd103, %p20;
	add.f64 	%fd9, %fd111, %fd60;
	st.global.f64 	[%rd4+-16], %fd2;
	ld.global.f64 	%fd10, [%rd3+-8];
	ld.global.f64 	%fd61, [%rd4+-8];
	sub.f64 	%fd11, %fd10, %fd61;
	{
	.reg .b32 %temp; 
	mov.b64 	{%temp, %r12}, %fd11;
	}
	abs.f64 	%fd12, %fd11;
	{ // callseq 8, 0
	.param .b64 param0;
	st.param.f64 	[param0], %fd12;
	.param .b64 retval0;
	call.uni (retval0), 
	__internal_accurate_pow, 
	(
	param0
	);
	ld.param.f64 	%fd62, [retval0];
	} // callseq 8
	setp.lt.s32 	%p21, %r12, 0;
	neg.f64 	%fd64, %fd62;
	selp.f64 	%fd65, %fd64, %fd62, %p9;
	selp.f64 	%fd66, %fd65, %fd62, %p21;
	setp.eq.f64 	%p22, %fd11, 0d0000000000000000;
	selp.b32 	%r44, %r12, 0, %p9;
	or.b32  	%r45, %r44, 2146435072;
	selp.b32 	%r46, %r45, %r44, %p8;
	mov.b32 	%r47, 0;
	mov.b64 	%fd67, {%r47, %r46};
	selp.f64 	%fd104, %fd67, %fd66, %p22;
	add.f64 	%fd68, %fd11, 0d4000000000000000;
	{
	.reg .b32 %temp; 
	mov.b64 	{%temp, %r48}, %fd68;
	}
	and.b32  	%r49, %r48, 2146435072;
	setp.ne.s32 	%p23, %r49, 2146435072;
	@%p23 bra 	$L__BB1_14;
	setp.nan.f64 	%p24, %fd11, %fd11;
	@%p24 bra 	$L__BB1_13;
	setp.neu.f64 	%p25, %fd12, 0d7FF0000000000000;
	@%p25 bra 	$L__BB1_14;
	selp.b32 	%r50, %r7, %r6, %p1;
	selp.b32 	%r51, %r50, %r6, %p21;
	mov.b32 	%r52, 0;
	mov.b64 	%fd104, {%r52, %r51};
	bra.uni 	$L__BB1_14;
$L__BB1_13:
	mov.f64 	%fd69, 0d4000000000000000;
	add.rn.f64 	%fd104, %fd11, %fd69;
$L__BB1_14:
	setp.eq.f64 	%p30, %fd11, 0d3FF0000000000000;
	selp.f64 	%fd70, 0d3FF0000000000000, %fd104, %p30;
	add.f64 	%fd17, %fd9, %fd70;
	st.global.f64 	[%rd4+-8], %fd10;
	ld.global.f64 	%fd18, [%rd3];
	ld.global.f64 	%fd71, [%rd4];
	sub.f64 	%fd19, %fd18, %fd71;
	{
	.reg .b32 %temp; 
	mov.b64 	{%temp, %r13}, %fd19;
	}
	abs.f64 	%fd20, %fd19;
	{ // callseq 9, 0
	.param .b64 param0;
	st.param.f64 	[param0], %fd20;
	.param .b64 retval0;
	call.uni (retval0), 
	__internal_accurate_pow, 
	(
	param0
	);
	ld.param.f64 	%fd72, [retval0];
	} // callseq 9
	setp.lt.s32 	%p31, %r13, 0;
	neg.f64 	%fd74, %fd72;
	selp.f64 	%fd75, %fd74, %fd72, %p9;
	selp.f64 	%fd76, %fd75, %fd72, %p31;
	setp.eq.f64 	%p32, %fd19, 0d0000000000000000;
	selp.b32 	%r53, %r13, 0, %p9;
	or.b32  	%r54, %r53, 2146435072;
	selp.b32 	%r55, %r54, %r53, %p8;
	mov.b32 	%r56, 0;
	mov.b64 	%fd77, {%r56, %r55};
	selp.f64 	%fd105, %fd77, %fd76, %p32;
	add.f64 	%fd78, %fd19, 0d4000000000000000;
	{
	.reg .b32 %temp; 
	mov.b64 	{%temp, %r57}, %fd78;
	}
	and.b32  	%r58, %r57, 2146435072;
	setp.ne.s32 	%p33, %r58, 2146435072;
	@%p33 bra 	$L__BB1_19;
	setp.nan.f64 	%p34, %fd19, %fd19;
	@%p34 bra 	$L__BB1_18;
	setp.neu.f64 	%p35, %fd20, 0d7FF0000000000000;
	@%p35 bra 	$L__BB1_19;
	selp.b32 	%r59, %r7, %r6, %p1;
	selp.b32 	%r60, %r59, %r6, %p31;
	mov.b32 	%r61, 0;
	mov.b64 	%fd105, {%r61, %r60};
	bra.uni 	$L__BB1_19;
$L__BB1_18:
	mov.f64 	%fd79, 0d4000000000000000;
	add.rn.f64 	%fd105, %fd19, %fd79;
$L__BB1_19:
	setp.eq.f64 	%p40, %fd19, 0d3FF0000000000000;
	selp.f64 	%fd80, 0d3FF0000000000000, %fd105, %p40;
	add.f64 	%fd25, %fd17, %fd80;
	st.global.f64 	[%rd4], %fd18;
	ld.global.f64 	%fd26, [%rd3+8];
	ld.global.f64 	%fd81, [%rd4+8];
	sub.f64 	%fd27, %fd26, %fd81;
	{
	.reg .b32 %temp; 
	mov.b64 	{%temp, %r14}, %fd27;
	}
	abs.f64 	%fd28, %fd27;
	{ // callseq 10, 0
	.param .b64 param0;
	st.param.f64 	[param0], %fd28;
	.param .b64 retval0;
	call.uni (retval0), 
	__internal_accurate_pow, 
	(
	param0
	);
	ld.param.f64 	%fd82, [retval0];
	} // callseq 10
	setp.lt.s32 	%p41, %r14, 0;
	neg.f64 	%fd84, %fd82;
	selp.f64 	%fd85, %fd84, %fd82, %p9;
	selp.f64 	%fd86, %fd85, %fd82, %p41;
	setp.eq.f64 	%p42, %fd27, 0d0000000000000000;
	selp.b32 	%r62, %r14, 0, %p9;
	or.b32  	%r63, %r62, 2146435072;
	selp.b32 	%r64, %r63, %r62, %p8;
	mov.b32 	%r65, 0;
	mov.b64 	%fd87, {%r65, %r64};
	selp.f64 	%fd106, %fd87, %fd86, %p42;
	add.f64 	%fd88, %fd27, 0d4000000000000000;
	{
	.reg .b32 %temp; 
	mov.b64 	{%temp, %r66}, %fd88;
	}
	and.b32  	%r67, %r66, 2146435072;
	setp.ne.s32 	%p43, %r67, 2146435072;
	@%p43 bra 	$L__BB1_24;
	setp.nan.f64 	%p44, %fd27, %fd27;
	@%p44 bra 	$L__BB1_23;
	setp.neu.f64 	%p45, %fd28, 0d7FF0000000000000;
	@%p45 bra 	$L__BB1_24;
	selp.b32 	%r68, %r7, %r6, %p1;
	selp.b32 	%r69, %r68, %r6, %p41;
	mov.b32 	%r70, 0;
	mov.b64 	%fd106, {%r70, %r69};
	bra.uni 	$L__BB1_24;
$L__BB1_23:
	mov.f64 	%fd89, 0d4000000000000000;
	add.rn.f64 	%fd106, %fd27, %fd89;
$L__BB1_24:
	and.b32  	%r82, %r27, 2147483644;
	setp.eq.f64 	%p47, %fd27, 0d3FF0000000000000;
	selp.f64 	%fd90, 0d3FF0000000000000, %fd106, %p47;
	add.f64 	%fd111, %fd25, %fd90;
	st.global.f64 	[%rd4+8], %fd26;
	add.s32 	%r81, %r81, 4;
	add.s32 	%r80, %r80, 4;
	setp.ne.s32 	%p48, %r81, 0;
	@%p48 bra 	$L__BB1_4;
$L__BB1_25:
	and.b32  	%r19, %r27, 3;
	setp.eq.s32 	%p49, %r19, 0;
	@%p49 bra 	$L__BB1_33;
	add.s32 	%r84, %r82, %r3;
	neg.s32 	%r83, %r19;
$L__BB1_27:
	.pragma "nounroll";
	setp.lt.s32 	%p50, %r4, 0;
	setp.eq.s32 	%p51, %r5, 1062207488;
	mul.wide.s32 	%rd12, %r84, 8;
	add.s64 	%rd5, %rd1, %rd12;
	add.s64 	%rd13, %rd2, %rd12;
	ld.global.f64 	%fd37, [%rd13];
	ld.global.f64 	%fd91, [%rd5];
	sub.f64 	%fd38, %fd37, %fd91;
	{
	.reg .b32 %temp; 
	mov.b64 	{%temp, %r24}, %fd38;
	}
	abs.f64 	%fd39, %fd38;
	{ // callseq 11, 0
	.param .b64 param0;
	st.param.f64 	[param0], %fd39;
	.param .b64 retval0;
	call.uni (retval0), 
	__internal_accurate_pow, 
	(
	param0
	);
	ld.param.f64 	%fd92, [retval0];
	} // callseq 11
	setp.lt.s32 	%p53, %r24, 0;
	neg.f64 	%fd94, %fd92;
	selp.f64 	%fd95, %fd94, %fd92, %p51;
	selp.f64 	%fd96, %fd95, %fd92, %p53;
	setp.eq.f64 	%p54, %fd38, 0d0000000000000000;
	selp.b32 	%r71, %r24, 0, %p51;
	or.b32  	%r72, %r71, 2146435072;
	selp.b32 	%r73, %r72, %r71, %p50;
	mov.b32 	%r74, 0;
	mov.b64 	%fd97, {%r74, %r73};
	selp.f64 	%fd110, %fd97, %fd96, %p54;
	add.f64 	%fd98, %fd38, 0d4000000000000000;
	{
	.reg .b32 %temp; 
	mov.b64 	{%temp, %r75}, %fd98;
	}
	and.b32  	%r76, %r75, 2146435072;
	setp.ne.s32 	%p55, %r76, 2146435072;
	@%p55 bra 	$L__BB1_32;
	setp.nan.f64 	%p56, %fd38, %fd38;
	@%p56 bra 	$L__BB1_31;
	setp.neu.f64 	%p57, %fd39, 0d7FF0000000000000;
	@%p57 bra 	$L__BB1_32;
	setp.lt.s32 	%p58, %r24, 0;
	selp.b32 	%r77, %r7, %r6, %p1;
	selp.b32 	%r78, %r77, %r6, %p58;
	mov.b32 	%r79, 0;
	mov.b64 	%fd110, {%r79, %r78};
	bra.uni 	$L__BB1_32;
$L__BB1_31:
	mov.f64 	%fd99, 0d4000000000000000;
	add.rn.f64 	%fd110, %fd38, %fd99;
$L__BB1_32:
	setp.eq.f64 	%p59, %fd38, 0d3FF0000000000000;
	selp.f64 	%fd100, 0d3FF0000000000000, %fd110, %p59;
	add.f64 	%fd111, %fd111, %fd100;
	st.global.f64 	[%rd5], %fd37;
	add.s32 	%r84, %r84, 1;
	add.s32 	%r83, %r83, 1;
	setp.ne.s32 	%p60, %r83, 0;
	@%p60 bra 	$L__BB1_27;
$L__BB1_33:
	sqrt.rn.f64 	%fd101, %fd111;
	setp.lt.f64 	%p61, %fd101, 0d3F1A36E2EB1C432D;
	@%p61 bra 	$L__BB1_35;
	cvta.to.global.u64 	%rd14, %rd7;
	mov.b64 	%rd15, 0;
	st.global.u64 	[%rd14], %rd15;
$L__BB1_35:
	ret;

}
.func  (.param .b64 func_retval0) __internal_accurate_pow(
	.param .b64 __internal_accurate_pow_param_0
)
{
	.reg .pred 	%p<8>;
	.reg .b32 	%r<49>;
	.reg .b32 	%f<3>;
	.reg .b64 	%fd<109>;

	ld.param.f64 	%fd10, [__internal_accurate_pow_param_0];
	{
	.reg .b32 %temp; 
	mov.b64 	{%temp, %r46}, %fd10;
	}
	{
	.reg .b32 %temp; 
	mov.b64 	{%r45, %temp}, %fd10;
	}
	shr.u32 	%r47, %r46, 20;
	setp.gt.u32 	%p1, %r46, 1048575;
	@%p1 bra 	$L__BB2_2;
	mul.f64 	%fd11, %fd10, 0d4350000000000000;
	{
	.reg .b32 %temp; 
	mov.b64 	{%temp, %r46}, %fd11;
	}
	{
	.reg .b32 %temp; 
	mov.b64 	{%r45, %temp}, %fd11;
	}
	shr.u32 	%r16, %r46, 20;
	add.s32 	%r47, %r16, -54;
$L__BB2_2:
	add.s32 	%r48, %r47, -1023;
	and.b32  	%r17, %r46, -2146435073;
	or.b32  	%r18, %r17, 1072693248;
	mov.b64 	%fd107, {%r45, %r18};
	setp.lt.u32 	%p2, %r18, 1073127583;
	@%p2 bra 	$L__BB2_4;
	{
	.reg .b32 %temp; 
	mov.b64 	{%r19, %temp}, %fd107;
	}
	{
	.reg .b32 %temp; 
	mov.b64 	{%temp, %r20}, %fd107;
	}
	add.s32 	%r21, %r20, -1048576;
	mov.b64 	%fd107, {%r19, %r21};
	add.s32 	%r48, %r47, -1022;
$L__BB2_4:
	add.f64 	%fd12, %fd107, 0dBFF0000000000000;
	add.f64 	%fd13, %fd107, 0d3FF0000000000000;
	rcp.approx.ftz.f64 	%fd14, %fd13;
	neg.f64 	%fd15, %fd13;
	fma.rn.f64 	%fd16, %fd15, %fd14, 0d3FF0000000000000;
	fma.rn.f64 	%fd17, %fd16, %fd16, %fd16;
	fma.rn.f64 	%fd18, %fd17, %fd14, %fd14;
	mul.f64 	%fd19, %fd12, %fd18;
	fma.rn.f64 	%fd20, %fd12, %fd18, %fd19;
	mul.f64 	%fd21, %fd20, %fd20;
	fma.rn.f64 	%fd22, %fd21, 0d3EB0F5FF7D2CAFE2, 0d3ED0F5D241AD3B5A;
	fma.rn.f64 	%fd23, %fd22, %fd21, 0d3EF3B20A75488A3F;
	fma.rn.f64 	%fd24, %fd23, %fd21, 0d3F1745CDE4FAECD5;
	fma.rn.f64 	%fd25, %fd24, %fd21, 0d3F3C71C7258A578B;
	fma.rn.f64 	%fd26, %fd25, %fd21, 0d3F6249249242B910;
	fma.rn.f64 	%fd27, %fd26, %fd21, 0d3F89999999999DFB;
	sub.f64 	%fd28, %fd12, %fd20;
	add.f64 	%fd29, %fd28, %fd28;
	neg.f64 	%fd30, %fd20;
	fma.rn.f64 	%fd31, %fd30, %fd12, %fd29;
	mul.f64 	%fd32, %fd18, %fd31;
	fma.rn.f64 	%fd33, %fd21, %fd27, 0d3FB5555555555555;
	mov.f64 	%fd34, 0d3FB5555555555555;
	sub.f64 	%fd35, %fd34, %fd33;
	fma.rn.f64 	%fd36, %fd21, %fd27, %fd35;
	add.f64 	%fd37, %fd36, 0dBC46A4CB00B9E7B0;
	add.f64 	%fd38, %fd33, %fd37;
	sub.f64 	%fd39, %fd33, %fd38;
	add.f64 	%fd40, %fd37, %fd39;
	mul.rn.f64 	%fd41, %fd20, %fd20;
	neg.f64 	%fd42, %fd41;
	fma.rn.f64 	%fd43, %fd20, %fd20, %fd42;
	{
	.reg .b32 %temp; 
	mov.b64 	{%r22, %temp}, %fd32;
	}
	{
	.reg .b32 %temp; 
	mov.b64 	{%temp, %r23}, %fd32;
	}
	add.s32 	%r24, %r23, 1048576;
	mov.b64 	%fd44, {%r22, %r24};
	fma.rn.f64 	%fd45, %fd20, %fd44, %fd43;
	mul.rn.f64 	%fd46, %fd41, %fd20;
	neg.f64 	%fd47, %fd46;
	fma.rn.f64 	%fd48, %fd41, %fd20, %fd47;
	fma.rn.f64 	%fd49, %fd41, %fd32, %fd48;
	fma.rn.f64 	%fd50, %fd45, %fd20, %fd49;
	mul.rn.f64 	%fd51, %fd38, %fd46;
	neg.f64 	%fd52, %fd51;
	fma.rn.f64 	%fd53, %fd38, %fd46, %fd52;
	fma.rn.f64 	%fd54, %fd38, %fd50, %fd53;
	fma.rn.f64 	%fd55, %fd40, %fd46, %fd54;
	add.f64 	%fd56, %fd51, %fd55;
	sub.f64 	%fd57, %fd51, %fd56;
	add.f64 	%fd58, %fd55, %fd57;
	add.f64 	%fd59, %fd20, %fd56;
	sub.f64 	%fd60, %fd20, %fd59;
	add.f64 	%fd61, %fd56, %fd60;
	add.f64 	%fd62, %fd58, %fd61;
	add.f64 	%fd63, %fd32, %fd62;
	add.f64 	%fd64, %fd59, %fd63;
	sub.f64 	%fd65, %fd59, %fd64;
	add.f64 	%fd66, %fd63, %fd65;
	xor.b32  	%r25, %r48, -2147483648;
	mov.b32 	%r26, 1127219200;
	mov.b64 	%fd67, {%r25, %r26};
	mov.b32 	%r27, -2147483648;
	mov.b64 	%fd68, {%r27, %r26};
	sub.f64 	%fd69, %fd67, %fd68;
	fma.rn.f64 	%fd70, %fd69, 0d3FE62E42FEFA39EF, %fd64;
	fma.rn.f64 	%fd71, %fd69, 0dBFE62E42FEFA39EF, %fd70;
	sub.f64 	%fd72, %fd71, %fd64;
	sub.f64 	%fd73, %fd66, %fd72;
	fma.rn.f64 	%fd74, %fd69, 0d3C7ABC9E3B39803F, %fd73;
	add.f64 	%fd75, %fd70, %fd74;
	sub.f64 	%fd76, %fd70, %fd75;
	add.f64 	%fd77, %fd74, %fd76;
	mov.f64 	%fd78, 0d4000000000000000;
	{
	.reg .b32 %temp; 
	mov.b64 	{%temp, %r28}, %fd78;
	}
	{
	.reg .b32 %temp; 
	mov.b64 	{%r29, %temp}, %fd78;
	}
	shl.b32 	%r30, %r28, 1;
	setp.gt.u32 	%p3, %r30, -33554433;
	and.b32  	%r31, %r28, -15728641;
	selp.b32 	%r32, %r31, %r28, %p3;
	mov.b64 	%fd79, {%r29, %r32};
	mul.rn.f64 	%fd80, %fd75, %fd79;
	neg.f64 	%fd81, %fd80;
	fma.rn.f64 	%fd82, %fd75, %fd79, %fd81;
	fma.rn.f64 	%fd83, %fd77, %fd79, %fd82;
	add.f64 	%fd4, %fd80, %fd83;
	sub.f64 	%fd84, %fd80, %fd4;
	add.f64 	%fd5, %fd83, %fd84;
	fma.rn.f64 	%fd85, %fd4, 0d3FF71547652B82FE, 0d4338000000000000;
	{
	.reg .b32 %temp; 
	mov.b64 	{%r13, %temp}, %fd85;
	}
	mov.f64 	%fd86, 0dC338000000000000;
	add.rn.f64 	%fd87, %fd85, %fd86;
	fma.rn.f64 	%fd88, %fd87, 0dBFE62E42FEFA39EF, %fd4;
	fma.rn.f64 	%fd89, %fd87, 0dBC7ABC9E3B39803F, %fd88;
	fma.rn.f64 	%fd90, %fd89, 0d3E5ADE1569CE2BDF, 0d3E928AF3FCA213EA;
	fma.rn.f64 	%fd91, %fd90, %fd89, 0d3EC71DEE62401315;
	fma.rn.f64 	%fd92, %fd91, %fd89, 0d3EFA01997C89EB71;
	fma.rn.f64 	%fd93, %fd92, %fd89, 0d3F2A01A014761F65;
	fma.rn.f64 	%fd94, %fd93, %fd89, 0d3F56C16C1852B7AF;
	fma.rn.f64 	%fd95, %fd94, %fd89, 0d3F81111111122322;
	fma.rn.f64 	%fd96, %fd95, %fd89, 0d3FA55555555502A1;
	fma.rn.f64 	%fd97, %fd96, %fd89, 0d3FC5555555555511;
	fma.rn.f64 	%fd98, %fd97, %fd89, 0d3FE000000000000B;
	fma.rn.f64 	%fd99, %fd98, %fd89, 0d3FF0000000000000;
	fma.rn.f64 	%fd100, %fd99, %fd89, 0d3FF0000000000000;
	{
	.reg .b32 %temp; 
	mov.b64 	{%r14, %temp}, %fd100;
	}
	{
	.reg .b32 %temp; 
	mov.b64 	{%temp, %r15}, %fd100;
	}
	shl.b32 	%r33, %r13, 20;
	add.s32 	%r34, %r33, %r15;
	mov.b64 	%fd108, {%r14, %r34};
	{
	.reg .b32 %temp; 
	mov.b64 	{%temp, %r35}, %fd4;
	}
	mov.b32 	%f2, %r35;
	abs.f32 	%f1, %f2;
	setp.lt.f32 	%p4, %f1, 0f4086232B;
	@%p4 bra 	$L__BB2_7;
	setp.lt.f64 	%p5, %fd4, 0d0000000000000000;
	add.f64 	%fd101, %fd4, 0d7FF0000000000000;
	selp.f64 	%fd108, 0d0000000000000000, %fd101, %p5;
	setp.geu.f32 	%p6, %f1, 0f40874800;
	@%p6 bra 	$L__BB2_7;
	shr.u32 	%r36, %r13, 31;
	add.s32 	%r37, %r13, %r36;
	shr.s32 	%r38, %r37, 1;
	shl.b32 	%r39, %r38, 20;
	add.s32 	%r40, %r15, %r39;
	mov.b64 	%fd102, {%r14, %r40};
	sub.s32 	%r41, %r13, %r38;
	shl.b32 	%r42, %r41, 20;
	add.s32 	%r43, %r42, 1072693248;
	mov.b32 	%r44, 0;
	mov.b64 	%fd103, {%r44, %r43};
	mul.f64 	%fd108, %fd103, %fd102;
$L__BB2_7:
	abs.f64 	%fd104, %fd108;
	setp.eq.f64 	%p7, %fd104, 0d7FF0000000000000;
	fma.rn.f64 	%fd105, %fd108, %fd5, %fd108;
	selp.f64 	%fd106, %fd108, %fd105, %p7;
	st.param.f64 	[func_retval0], %fd106;
	ret;

}


// ===== COMPILED SASS (sm_100) =====

	.target	sm_100

	.elftype	@"ET_EXEC"


//--------------------- .note.nv.tkinfo           --------------------------
	.section	.note.nv.tkinfo,"",@"SHT_NOTE"
	.sectionflags	@"SHF_NOTE_NV_TKINFO"
	.tkinfo
        /*0018*/ 	.word	0x00000002
        /*0030*/ 	.string	""
        /*0030*/ 	.string	"ptxas"
        /*0030*/ 	.string	"Cuda compilation tools, release 13.0, V13.0.88"
        /*0030*/ 	.string	"Build cuda_13.0.r13.0/compiler.36424714_0"
        /*0030*/ 	.string	"-arch sm_100 -m 64 "



//--------------------- .note.nv.cuinfo           --------------------------
	.section	.note.nv.cuinfo,"",@"SHT_NOTE"
	.sectionflags	@"SHF_NOTE_NV_CUINFO"
        /*0018*/ 	.short	0x0002
        /*001a*/ 	.short	0x0064
        /*001c*/ 	.short	0x0082
	.zero		2


//--------------------- .nv.info                  --------------------------
	.section	.nv.info,"",@"SHT_CUDA_INFO"
	.align	4


	//----- nvinfo : EIATTR_REGCOUNT
	.align		4
        /*0000*/ 	.byte	0x04, 0x2f
        /*0002*/ 	.short	(.L_1 - .L_0)
	.align		4
.L_0:
        /*0004*/ 	.word	index@(_Z7getDist6MatrixS_S_)
        /*0008*/ 	.word	0x0000002a


	//----- nvinfo : EIATTR_FRAME_SIZE
	.align		4
.L_1:
        /*000c*/ 	.byte	0x04, 0x11
        /*000e*/ 	.short	(.L_3 - .L_2)
	.align		4
.L_2:
        /*0010*/ 	.word	index@($_Z7getDist6MatrixS_S_$__internal_accurate_pow)
        /*0014*/ 	.word	0x00000000


	//----- nvinfo : EIATTR_FRAME_SIZE
	.align		4
.L_3:
        /*0018*/ 	.byte	0x04, 0x11
        /*001a*/ 	.short	(.L_5 - .L_4)
	.align		4
.L_4:
        /*001c*/ 	.word	index@($__internal_1_$__cuda_sm20_div_rn_f64_full)
        /*0020*/ 	.word	0x00000000


	//----- nvinfo : EIATTR_FRAME_SIZE
	.align		4
.L_5:
        /*0024*/ 	.byte	0x04, 0x11
        /*0026*/ 	.short	(.L_7 - .L_6)
	.align		4
.L_6:
        /*0028*/ 	.word	index@(_Z7getDist6MatrixS_S_)
        /*002c*/ 	.word	0x00000000


	//----- nvinfo : EIATTR_REGCOUNT
	.align		4
.L_7:
        /*0030*/ 	.byte	0x04, 0x2f
        /*0032*/ 	.short	(.L_9 - .L_8)
	.align		4
.L_8:
        /*0034*/ 	.word	index@(_Z11convergence6MatrixS_Pd)
        /*0038*/ 	.word	0x00000028


	//----- nvinfo : EIATTR_FRAME_SIZE
	.align		4
.L_9:
        /*003c*/ 	.byte	0x04, 0x11
        /*003e*/ 	.short	(.L_11 - .L_10)
	.align		4
.L_10:
        /*0040*/ 	.word	index@($_Z11convergence6MatrixS_Pd$__internal_accurate_pow)
        /*0044*/ 	.word	0x00000000


	//----- nvinfo : EIATTR_FRAME_SIZE
	.align		4
.L_11:
        /*0048*/ 	.byte	0x04, 0x11
        /*004a*/ 	.short	(.L_13 - .L_12)
	.align		4
.L_12:
        /*004c*/ 	.word	index@($__internal_0_$__cuda_sm20_dsqrt_rn_f64_mediumpath_v1)
        /*0050*/ 	.word	0x00000000


	//----- nvinfo : EIATTR_FRAME_SIZE
	.align		4
.L_13:
        /*0054*/ 	.byte	0x04, 0x11
        /*0056*/ 	.short	(.L_15 - .L_14)
	.align		4
.L_14:
        /*0058*/ 	.word	index@(_Z11convergence6MatrixS_Pd)
        /*005c*/ 	.word	0x00000000


	//----- nvinfo : EIATTR_MIN_STACK_SIZE
	.align		4
.L_15:
        /*0060*/ 	.byte	0x04, 0x12
        /*0062*/ 	.short	(.L_17 - .L_16)
	.align		4
.L_16:
        /*0064*/ 	.word	index@(_Z11convergence6MatrixS_Pd)
        /*0068*/ 	.word	0x00000000


	//----- nvinfo : EIATTR_MIN_STACK_SIZE
	.align		4
.L_17:
        /*006c*/ 	.byte	0x04, 0x12
        /*006e*/ 	.short	(.L_19 - .L_18)
	.align		4
.L_18:
        /*0070*/ 	.word	index@(_Z7getDist6MatrixS_S_)
        /*0074*/ 	.word	0x00000000
.L_19:


//--------------------- .nv.compat                --------------------------
	.section	.nv.compat,"",@"SHT_CUDA_COMPAT_INFO"
	.align	4
        /*0000*/ 	.byte	0x02, 0x09, 0x00, 0x00, 0x02, 0x02, 0x01, 0x00, 0x02, 0x05, 0x05, 0x00, 0x03, 0x07, 0x01, 0x01
        /*0010*/ 	.byte	0x02, 0x03, 0x00, 0x00, 0x02, 0x06, 0x01, 0x00, 0x04, 0x0b, 0x08, 0x00, 0x01, 0x00, 0x00, 0x00
        /*0020*/ 	.byte	0x00, 0x00, 0x00, 0x00


//--------------------- .nv.info._Z11convergence6MatrixS_Pd --------------------------
	.section	.nv.info._Z11convergence6MatrixS_Pd,"",@"SHT_CUDA_INFO"
	.sectionflags	@""
	.align	4


	//----- nvinfo : EIATTR_CUDA_API_VERSION
	.align		4
        /*0000*/ 	.byte	0x04, 0x37
        /*0002*/ 	.short	(.L_21 - .L_20)
.L_20:
        /*0004*/ 	.word	0x00000082


	//----- nvinfo : EIATTR_KPARAM_INFO
	.align		4
.L_21:
        /*0008*/ 	.byte	0x04, 0x17
        /*000a*/ 	.short	(.L_23 - .L_22)
.L_22:
        /*000c*/ 	.word	0x00000000
        /*0010*/ 	.short	0x0002
        /*0012*/ 	.short	0x0020
        /*0014*/ 	.byte	0x00, 0xf5, 0x21, 0x00


	//----- nvinfo : EIATTR_KPARAM_INFO
	.align		4
.L_23:
        /*0018*/ 	.byte	0x04, 0x17
        /*001a*/ 	.short	(.L_25 - .L_24)
.L_24:
        /*001c*/ 	.word	0x00000000
        /*0020*/ 	.short	0x0001
        /*0022*/ 	.short	0x0010
        /*0024*/ 	.byte	0x00, 0xf0, 0x41, 0x00


	//----- nvinfo : EIATTR_KPARAM_INFO
	.align		4
.L_25:
        /*0028*/ 	.byte	0x04, 0x17
        /*002a*/ 	.short	(.L_27 - .L_26)
.L_26:
        /*002c*/ 	.word	0x00000000
        /*0030*/ 	.short	0x0000
        /*0032*/ 	.short	0x0000
        /*0034*/ 	.byte	0x00, 0xf0, 0x41, 0x00


	//----- nvinfo : EIATTR_SPARSE_MMA_MASK
	.align		4
.L_27:
        /*0038*/ 	.byte	0x03, 0x50
        /*003a*/ 	.short	0x0000


	//----- nvinfo : EIATTR_MAXREG_COUNT
	.align		4
        /*003c*/ 	.byte	0x03, 0x1b
        /*003e*/ 	.short	0x00ff


	//----- nvinfo : EIATTR_MERCURY_ISA_VERSION
	.align		4
        /*0040*/ 	.byte	0x03, 0x5f
        /*0042*/ 	.short	0x0101


	//----- nvinfo : EIATTR_VRC_CTA_INIT_COUNT
	.align		4
        /*0044*/ 	.byte	0x02, 0x4a
	.zero		1
	.zero		1


	//----- nvinfo : EIATTR_EXIT_INSTR_OFFSETS
	.align		4
        /*0048*/ 	.byte	0x04, 0x1c
        /*004a*/ 	.short	(.L_29 - .L_28)


	//   ....[0]....
.L_28:
        /*004c*/ 	.word	0x00000070


	//   ....[1]....
        /*0050*/ 	.word	0x00000e10


	//   ....[2]....
        /*0054*/ 	.word	0x00000e40


	//----- nvinfo : EIATTR_CRS_STACK_SIZE
	.align		4
.L_29:
        /*0058*/ 	.byte	0x04, 0x1e
        /*005a*/ 	.short	(.L_31 - .L_30)
.L_30:
        /*005c*/ 	.word	0x00000000


	//----- nvinfo : EIATTR_CBANK_PARAM_SIZE
	.align		4
.L_31:
        /*0060*/ 	.byte	0x03, 0x19
        /*0062*/ 	.short	0x0028


	//----- nvinfo : EIATTR_PARAM_CBANK
	.align		4
        /*0064*/ 	.byte	0x04, 0x0a
        /*0066*/ 	.short	(.L_33 - .L_32)
	.align		4
.L_32:
        /*0068*/ 	.word	index@(.nv.constant0._Z11convergence6MatrixS_Pd)
        /*006c*/ 	.short	0x0380
        /*006e*/ 	.short	0x0028


	//----- nvinfo : EIATTR_SW_WAR
	.align		4
.L_33:
        /*0070*/ 	.byte	0x04, 0x36
        /*0072*/ 	.short	(.L_35 - .L_34)
.L_34:
        /*0074*/ 	.word	0x00000008
.L_35:


//--------------------- .nv.info._Z7getDist6MatrixS_S_ --------------------------
	.section	.nv.info._Z7getDist6MatrixS_S_,"",@"SHT_CUDA_INFO"
	.sectionflags	@""
	.align	4


	//----- nvinfo : EIATTR_CUDA_API_VERSION
	.align		4
        /*0000*/ 	.byte	0x04, 0x37
        /*0002*/ 	.short	(.L_37 - .L_36)
.L_36:
        /*0004*/ 	.word	0x00000082


	//----- nvinfo : EIATTR_KPARAM_INFO
	.align		4
.L_37:
        /*0008*/ 	.byte	0x04, 0x17
        /*000a*/ 	.short	(.L_39 - .L_38)
.L_38:
        /*000c*/ 	.word	0x00000000
        /*0010*/ 	.short	0x0002
        /*0012*/ 	.short	0x0020
        /*0014*/ 	.byte	0x00, 0xf0, 0x41, 0x00


	//----- nvinfo : EIATTR_KPARAM_INFO
	.align		4
.L_39:
        /*0018*/ 	.byte	0x04, 0x17
        /*001a*/ 	.short	(.L_41 - .L_40)
.L_40:
        /*001c*/ 	.word	0x00000000
        /*0020*/ 	.short	0x0001
        /*0022*/ 	.short	0x0010
        /*0024*/ 	.byte	0x00, 0xf0, 0x41, 0x00


	//----- nvinfo : EIATTR_KPARAM_INFO
	.align		4
.L_41:
        /*0028*/ 	.byte	0x04, 0x17
        /*002a*/ 	.short	(.L_43 - .L_42)
.L_42:
        /*002c*/ 	.word	0x00000000
        /*0030*/ 	.short	0x0000
        /*0032*/ 	.short	0x0000
        /*0034*/ 	.byte	0x00, 0xf0, 0x41, 0x00


	//----- nvinfo : EIATTR_SPARSE_MMA_MASK
	.align		4
.L_43:
        /*0038*/ 	.byte	0x03, 0x50
        /*003a*/ 	.short	0x0000


	//----- nvinfo : EIATTR_MAXREG_COUNT
	.align		4
        /*003c*/ 	.byte	0x03, 0x1b
        /*003e*/ 	.short	0x00ff


	//----- nvinfo : EIATTR_NUM_BARRIERS
	.align		4
        /*0040*/ 	.byte	0x02, 0x4c
        /*0042*/ 	.byte	0x01
	.zero		1


	//----- nvinfo : EIATTR_MERCURY_ISA_VERSION
	.align		4
        /*0044*/ 	.byte	0x03, 0x5f
        /*0046*/ 	.short	0x0101


	//----- nvinfo : EIATTR_VRC_CTA_INIT_COUNT
	.align		4
        /*0048*/ 	.byte	0x02, 0x4a
	.zero		1
	.zero		1


	//----- nvinfo : EIATTR_EXIT_INSTR_OFFSETS
	.align		4
        /*004c*/ 	.byte	0x04, 0x1c
        /*004e*/ 	.short	(.L_45 - .L_44)


	//   ....[0]....
.L_44:
        /*0050*/ 	.word	0x00002cf0


	//   ....[1]....
        /*0054*/ 	.word	0x00002ee0


	//----- nvinfo : EIATTR_CRS_STACK_SIZE
	.align		4
.L_45:
        /*0058*/ 	.byte	0x04, 0x1e
        /*005a*/ 	.short	(.L_47 - .L_46)
.L_46:
        /*005c*/ 	.word	0x00000000


	//----- nvinfo : EIATTR_CBANK_PARAM_SIZE
	.align		4
.L_47:
        /*0060*/ 	.byte	0x03, 0x19
        /*0062*/ 	.short	0x0030


	//----- nvinfo : EIATTR_PARAM_CBANK
	.align		4
        /*0064*/ 	.byte	0x04, 0x0a
        /*0066*/ 	.short	(.L_49 - .L_48)
	.align		4
.L_48:
        /*0068*/ 	.word	index@(.nv.constant0._Z7getDist6MatrixS_S_)
        /*006c*/ 	.short	0x0380
        /*006e*/ 	.short	0x0030


	//----- nvinfo : EIATTR_SW_WAR
	.align		4
.L_49:
        /*0070*/ 	.byte	0x04, 0x36
        /*0072*/ 	.short	(.L_51 - .L_50)
.L_50:
        /*0074*/ 	.word	0x00000008
.L_51:


//--------------------- .nv.callgraph             --------------------------
	.section	.nv.callgraph,"",@"SHT_CUDA_CALLGRAPH"
	.align	4
	.sectionentsize	8
	.align		4
        /*0000*/ 	.word	0x00000000
	.align		4
        /*0004*/ 	.word	0xffffffff
	.align		4
        /*0008*/ 	.word	0x00000000
	.align		4
        /*000c*/ 	.word	0xfffffffe
	.align		4
        /*0010*/ 	.word	0x00000000
	.align		4
        /*0014*/ 	.word	0xfffffffd
	.align		4
        /*0018*/ 	.word	0x00000000
	.align		4
        /*001c*/ 	.word	0xfffffffc


//--------------------- .text._Z11convergence6MatrixS_Pd --------------------------
	.section	.text._Z11convergence6MatrixS_Pd,"ax",@progbits
	.align	128
        .global         _Z11convergence6MatrixS_Pd
        .type           _Z11convergence6MatrixS_Pd,@function
        .size           _Z11convergence6MatrixS_Pd,(.L_x_89 - _Z11convergence6MatrixS_Pd)
        .other          _Z11convergence6MatrixS_Pd,@"STO_CUDA_ENTRY STV_DEFAULT"
_Z11convergence6MatrixS_Pd:
.text._Z11convergence6MatrixS_Pd:
[----:B------:R-:W-:Y:S01]  /*0000*/  LDC R1, c[0x0][0x37c] ;  /* 0x0000df00ff017b82 */ /* 0x000fe20000000800 */
[----:B------:R-:W0:Y:S07]  /*0010*/  S2R R3, SR_TID.X ;  /* 0x0000000000037919 */ /* 0x000e2e0000002100 */
[----:B------:R-:W0:Y:S01]  /*0020*/  S2UR UR4, SR_CTAID.X ;  /* 0x00000000000479c3 */ /* 0x000e220000002500 */
[----:B------:R-:W1:Y:S07]  /*0030*/  LDCU UR5, c[0x0][0x384] ;  /* 0x00007080ff0577ac */ /* 0x000e6e0008000800 */
[----:B------:R-:W0:Y:S02]  /*0040*/  LDC R2, c[0x0][0x360] ;  /* 0x0000d800ff027b82 */ /* 0x000e240000000800 */
[----:B0-----:R-:W-:-:S05]  /*0050*/  IMAD R2, R2, UR4, R3 ;  /* 0x0000000402027c24 */ /* 0x001fca000f8e0203 */
[----:B-1----:R-:W-:-:S13]  /*0060*/  ISETP.GE.AND P0, PT, R2, UR5, PT ;  /* 0x0000000502007c0c */ /* 0x002fda000bf06270 */
[----:B------:R-:W-:Y:S05]  /*0070*/  @P0 EXIT ;  /* 0x000000000000094d */ /* 0x000fea0003800000 */
[----:B------:R-:W0:Y:S01]  /*0080*/  LDCU UR5, c[0x0][0x380] ;  /* 0x00007000ff0577ac */ /* 0x000e220008000800 */
[----:B------:R-:W-:Y:S01]  /*0090*/  CS2R R18, SRZ ;  /* 0x0000000000127805 */ /* 0x000fe2000001ff00 */
[----:B------:R-:W1:Y:S01]  /*00a0*/  LDCU.64 UR6, c[0x0][0x358] ;  /* 0x00006b00ff0677ac */ /* 0x000e620008000a00 */
[----:B0-----:R-:W-:-:S09]  /*00b0*/  UISETP.GE.AND UP0, UPT, UR5, 0x1, UPT ;  /* 0x000000010500788c */ /* 0x001fd2000bf06270 */
[----:B-1----:R-:W-:Y:S05]  /*00c0*/  BRA.U !UP0, `(.L_x_0) ;  /* 0x0000000908ec7547 */ /* 0x002fea000b800000 */
[----:B------:R-:W-:Y:S02]  /*00d0*/  UISETP.GE.U32.AND UP0, UPT, UR5, 0x4, UPT ;  /* 0x000000040500788c */ /* 0x000fe4000bf06070 */
[----:B------:R-:W-:Y:S01]  /*00e0*/  IMAD R2, R2, UR5, RZ ;  /* 0x0000000502027c24 */ /* 0x000fe2000f8e02ff */
[----:B------:R-:W-:Y:S01]  /*00f0*/  CS2R R18, SRZ ;  /* 0x0000000000127805 */ /* 0x000fe2000001ff00 */
[----:B------:R-:W-:-:S05]  /*0100*/  UMOV UR4, URZ ;  /* 0x000000ff00047c82 */ /* 0x000fca0008000000 */
[----:B------:R-:W-:Y:S05]  /*0110*/  BRA.U !UP0, `(.L_x_1) ;  /* 0x00000009082c7547 */ /* 0x000fea000b800000 */
[----:B------:R-:W0:Y:S01]  /*0120*/  LDC.64 R4, c[0x0][0x398] ;  /* 0x0000e600ff047b82 */ /* 0x000e220000000a00 */
[----:B------:R-:W-:Y:S01]  /*0130*/  ULOP3.LUT UR4, UR5, 0x7ffffffc, URZ, 0xc0, !UPT ;  /* 0x7ffffffc05047892 */ /* 0x000fe2000f8ec0ff */
[----:B------:R-:W-:Y:S01]  /*0140*/  IMAD.MOV.U32 R0, RZ, RZ, R2 ;  /* 0x000000ffff007224 */ /* 0x000fe200078e0002 */
[----:B------:R-:W-:Y:S02]  /*0150*/  CS2R R18, SRZ ;  /* 0x0000000000127805 */ /* 0x000fe4000001ff00 */
[----:B------:R-:W-:-:S03]  /*0160*/  UIADD3 UR4, UPT, UPT, -UR4, URZ, URZ ;  /* 0x000000ff04047290 */ /* 0x000fc6000fffe1ff */
[----:B------:R-:W1:Y:S09]  /*0170*/  LDC.64 R6, c[0x0][0x388] ;  /* 0x0000e200ff067b82 */ /* 0x000e720000000a00 */
.L_x_17:
[----:B0-----:R-:W-:-:S04]  /*0180*/  IMAD.WIDE R8, R0, 0x8, R4 ;  /* 0x0000000800087825 */ /* 0x001fc800078e0204 */
[----:B-1----:R-:W-:Y:S01]  /*0190*/  IMAD.WIDE R10, R0, 0x8, R6 ;  /* 0x00000008000a7825 */ /* 0x002fe200078e0206 */
[----:B------:R-:W2:Y:S04]  /*01a0*/  LDG.E.64 R12, desc[UR6][R8.64] ;  /* 0x00000006080c7981 */ /* 0x000ea8000c1e1b00 */
[----:B------:R-:W2:Y:S01]  /*01b0*/  LDG.E.64 R14, desc[UR6][R10.64] ;  /* 0x000000060a0e7981 */ /* 0x000ea2000c1e1b00 */
[----:B------:R-:W-:Y:S01]  /*01c0*/  BSSY.RECONVERGENT B0, `(.L_x_2) ;  /* 0x0000006000007945 */ /* 0x000fe20003800200 */
[----:B------:R-:W-:Y:S01]  /*01d0*/  MOV R36, 0x220 ;  /* 0x0000022000247802 */ /* 0x000fe20000000f00 */
[----:B--2---:R-:W-:-:S08]  /*01e0*/  DADD R14, R12, -R14 ;  /* 0x000000000c0e7229 */ /* 0x004fd0000000080e */
[----:B------:R-:W-:-:S10]  /*01f0*/  DADD R20, -RZ, |R14| ;  /* 0x00000000ff147229 */ /* 0x000fd4000000050e */
[----:B------:R-:W-:-:S07]  /*0200*/  IMAD.MOV.U32 R3, RZ, RZ, R21 ;  /* 0x000000ffff037224 */ /* 0x000fce00078e0015 */
[----:B------:R-:W-:Y:S05]  /*0210*/  CALL.REL.NOINC `($_Z11convergence6MatrixS_Pd$__internal_accurate_pow) ;  /* 0x0000000c00c07944 */ /* 0x000fea0003c00000 */
[----:B------:R-:W-:Y:S05]  /*0220*/  BSYNC.RECONVERGENT B0 ;  /* 0x0000000000007941 */ /* 0x000fea0003800200 */
.L_x_2:
[----:B------:R0:W-:Y:S04]  /*0230*/  STG.E.64 desc[UR6][R10.64], R12 ;  /* 0x0000000c0a007986 */ /* 0x0001e8000c101b06 */
[----:B------:R-:W0:Y:S04]  /*0240*/  LDG.E.64 R24, desc[UR6][R10.64+0x8] ;  /* 0x000008060a187981 */ /* 0x000e28000c1e1b00 */
[----:B------:R-:W0:Y:S01]  /*0250*/  LDG.E.64 R16, desc[UR6][R8.64+0x8] ;  /* 0x0000080608107981 */ /* 0x000e22000c1e1b00 */
[C---:B------:R-:W-:Y:S01]  /*0260*/  DADD R22, R14.reuse, 2 ;  /* 0x400000000e167429 */ /* 0x040fe20000000000 */
[----:B------:R-:W-:Y:S01]  /*0270*/  BSSY.RECONVERGENT B0, `(.L_x_3) ;  /* 0x0000010000007945 */ /* 0x000fe20003800200 */
[----:B------:R-:W-:-:S02]  /*0280*/  DSETP.NEU.AND P1, PT, R14, RZ, PT ;  /* 0x000000ff0e00722a */ /* 0x000fc40003f2d000 */
[----:B------:R-:W-:-:S04]  /*0290*/  DSETP.NEU.AND P0, PT, R14, 1, PT ;  /* 0x3ff000000e00742a */ /* 0x000fc80003f0d000 */
[----:B------:R-:W-:Y:S02]  /*02a0*/  FSEL R20, R20, RZ, P1 ;  /* 0x000000ff14147208 */ /* 0x000fe40000800000 */
[----:B------:R-:W-:Y:S02]  /*02b0*/  LOP3.LUT R22, R23, 0x7ff00000, RZ, 0xc0, !PT ;  /* 0x7ff0000017167812 */ /* 0x000fe400078ec0ff */
[----:B------:R-:W-:Y:S02]  /*02c0*/  FSEL R21, R3, RZ, P1 ;  /* 0x000000ff03157208 */ /* 0x000fe40000800000 */
[----:B------:R-:W-:Y:S01]  /*02d0*/  ISETP.NE.AND P2, PT, R22, 0x7ff00000, PT ;  /* 0x7ff000001600780c */ /* 0x000fe20003f45270 */
[----:B0-----:R-:W-:-:S08]  /*02e0*/  DADD R12, R16, -R24 ;  /* 0x00000000100c7229 */ /* 0x001fd00000000818 */
[----:B------:R-:W-:-:S04]  /*02f0*/  DADD R22, -RZ, |R12| ;  /* 0x00000000ff167229 */ /* 0x000fc8000000050c */
[----:B------:R-:W-:Y:S07]  /*0300*/  @P2 BRA `(.L_x_4) ;  /* 0x0000000000182947 */ /* 0x000fee0003800000 */
[----:B------:R-:W-:-:S14]  /*0310*/  DSETP.NAN.AND P1, PT, R14, R14, PT ;  /* 0x0000000e0e00722a */ /* 0x000fdc0003f28000 */
[----:B------:R-:W-:Y:S01]  /*0320*/  @P1 DADD R20, R14, 2 ;  /* 0x400000000e141429 */ /* 0x000fe20000000000 */
[----:B------:R-:W-:Y:S10]  /*0330*/  @P1 BRA `(.L_x_4) ;  /* 0x00000000000c1947 */ /* 0x000ff40003800000 */
[----:B------:R-:W-:-:S14]  /*0340*/  DSETP.NEU.AND P1, PT, |R14|, +INF , PT ;  /* 0x7ff000000e00742a */ /* 0x000fdc0003f2d200 */
[----:B------:R-:W-:Y:S02]  /*0350*/  @!P1 IMAD.MOV.U32 R20, RZ, RZ, 0x0 ;  /* 0x00000000ff149424 */ /* 0x000fe400078e00ff */
[----:B------:R-:W-:-:S07]  /*0360*/  @!P1 IMAD.MOV.U32 R21, RZ, RZ, 0x7ff00000 ;  /* 0x7ff00000ff159424 */ /* 0x000fce00078e00ff */
.L_x_4:
[----:B------:R-:W-:Y:S05]  /*0370*/  BSYNC.RECONVERGENT B0 ;  /* 0x0000000000007941 */ /* 0x000fea0003800200 */
.L_x_3:
[----:B------:R-:W-:Y:S01]  /*0380*/  FSEL R14, R20, RZ, P0 ;  /* 0x000000ff140e7208 */ /* 0x000fe20000000000 */
[----:B------:R-:W-:Y:S01]  /*0390*/  BSSY.RECONVERGENT B0, `(.L_x_5) ;  /* 0x0000007000007945 */ /* 0x000fe20003800200 */
[----:B------:R-:W-:Y:S01]  /*03a0*/  FSEL R15, R21, 1.875, P0 ;  /* 0x3ff00000150f7808 */ /* 0x000fe20000000000 */
[----:B------:R-:W-:Y:S01]  /*03b0*/  IMAD.MOV.U32 R20, RZ, RZ, R22 ;  /* 0x000000ffff147224 */ /* 0x000fe200078e0016 */
[----:B------:R-:W-:Y:S01]  /*03c0*/  MOV R36, 0x400 ;  /* 0x0000040000247802 */ /* 0x000fe20000000f00 */
[----:B------:R-:W-:-:S03]  /*03d0*/  IMAD.MOV.U32 R3, RZ, RZ, R23 ;  /* 0x000000ffff037224 */ /* 0x000fc600078e0017 */
[----:B------:R-:W-:-:S11]  /*03e0*/  DADD R14, R18, R14 ;  /* 0x00000000120e7229 */ /* 0x000fd6000000000e */
[----:B------:R-:W-:Y:S05]  /*03f0*/  CALL.REL.NOINC `($_Z11convergence6MatrixS_Pd$__internal_accurate_pow) ;  /* 0x0000000c00487944 */ /* 0x000fea0003c00000 */
[----:B------:R-:W-:Y:S05]  /*0400*/  BSYNC.RECONVERGENT B0 ;  /* 0x0000000000007941 */ /* 0x000fea0003800200 */
.L_x_5:
[C---:B------:R-:W-:Y:S01]  /*0410*/  DADD R18, R12.reuse, 2 ;  /* 0x400000000c127429 */ /* 0x040fe20000000000 */
[----:B------:R-:W-:Y:S01]  /*0420*/  BSSY.RECONVERGENT B0, `(.L_x_6) ;  /* 0x000000f000007945 */ /* 0x000fe20003800200 */
[----:B------:R-:W-:-:S06]  /*0430*/  DSETP.NEU.AND P0, PT, R12, RZ, PT ;  /* 0x000000ff0c00722a */ /* 0x000fcc0003f0d000 */
[----:B------:R-:W-:Y:S02]  /*0440*/  FSEL R20, R20, RZ, P0 ;  /* 0x000000ff14147208 */ /* 0x000fe40000000000 */
[----:B------:R-:W-:Y:S02]  /*0450*/  LOP3.LUT R18, R19, 0x7ff00000, RZ, 0xc0, !PT ;  /* 0x7ff0000013127812 */ /* 0x000fe400078ec0ff */
[----:B------:R-:W-:Y:S02]  /*0460*/  FSEL R21, R3, RZ, P0 ;  /* 0x000000ff03157208 */ /* 0x000fe40000000000 */
[----:B------:R-:W-:-:S13]  /*0470*/  ISETP.NE.AND P1, PT, R18, 0x7ff00000, PT ;  /* 0x7ff000001200780c */ /* 0x000fda0003f25270 */
[----:B------:R-:W-:Y:S05]  /*0480*/  @P1 BRA `(.L_x_7) ;  /* 0x0000000000201947 */ /* 0x000fea0003800000 */
[----:B------:R-:W-:-:S14]  /*0490*/  DSETP.NAN.AND P0, PT, R12, R12, PT ;  /* 0x0000000c0c00722a */ /* 0x000fdc0003f08000 */
[----:B------:R-:W-:Y:S05]  /*04a0*/  @P0 BRA `(.L_x_8) ;  /* 0x0000000000140947 */ /* 0x000fea0003800000 */
[----:B------:R-:W-:-:S14]  /*04b0*/  DSETP.NEU.AND P0, PT, |R12|, +INF , PT ;  /* 0x7ff000000c00742a */ /* 0x000fdc0003f0d200 */
[----:B------:R-:W-:Y:S05]  /*04c0*/  @P0 BRA `(.L_x_7) ;  /* 0x0000000000100947 */ /* 0x000fea0003800000 */
[----:B------:R-:W-:Y:S02]  /*04d0*/  IMAD.MOV.U32 R20, RZ, RZ, 0x0 ;  /* 0x00000000ff147424 */ /* 0x000fe400078e00ff */
[----:B------:R-:W-:Y:S01]  /*04e0*/  IMAD.MOV.U32 R21, RZ, RZ, 0x7ff00000 ;  /* 0x7ff00000ff157424 */ /* 0x000fe200078e00ff */
[----:B------:R-:W-:Y:S06]  /*04f0*/  BRA `(.L_x_7) ;  /* 0x0000000000047947 */ /* 0x000fec0003800000 */
.L_x_8:
[----:B------:R-:W-:-:S11]  /*0500*/  DADD R20, R12, 2 ;  /* 0x400000000c147429 */ /* 0x000fd60000000000 */
.L_x_7:
[----:B------:R-:W-:Y:S05]  /*0510*/  BSYNC.RECONVERGENT B0 ;  /* 0x0000000000007941 */ /* 0x000fea0003800200 */
.L_x_6:
[----:B------:R0:W-:Y:S04]  /*0520*/  STG.E.64 desc[UR6][R10.64+0x8], R16 ;  /* 0x000008100a007986 */ /* 0x0001e8000c101b06 */
[----:B------:R-:W2:Y:S04]  /*0530*/  LDG.E.64 R18, desc[UR6][R10.64+0x10] ;  /* 0x000010060a127981 */ /* 0x000ea8000c1e1b00 */
[----:B0-----:R-:W2:Y:S01]  /*0540*/  LDG.E.64 R16, desc[UR6][R8.64+0x10] ;  /* 0x0000100608107981 */ /* 0x001ea2000c1e1b00 */
[----:B------:R-:W-:Y:S01]  /*0550*/  DSETP.NEU.AND P0, PT, R12, 1, PT ;  /* 0x3ff000000c00742a */ /* 0x000fe20003f0d000 */
[----:B------:R-:W-:Y:S01]  /*0560*/  BSSY.RECONVERGENT B0, `(.L_x_9) ;  /* 0x000000a000007945 */ /* 0x000fe20003800200 */
[----:B------:R-:W-:-:S04]  /*0570*/  MOV R36, 0x600 ;  /* 0x0000060000247802 */ /* 0x000fc80000000f00 */
[----:B------:R-:W-:Y:S02]  /*0580*/  FSEL R12, R20, RZ, P0 ;  /* 0x000000ff140c7208 */ /* 0x000fe40000000000 */
[----:B------:R-:W-:-:S06]  /*0590*/  FSEL R13, R21, 1.875, P0 ;  /* 0x3ff00000150d7808 */ /* 0x000fcc0000000000 */
[----:B------:R-:W-:Y:S02]  /*05a0*/  DADD R14, R14, R12 ;  /* 0x000000000e0e7229 */ /* 0x000fe4000000000c */
[----:B--2---:R-:W-:-:S08]  /*05b0*/  DADD R18, R16, -R18 ;  /* 0x0000000010127229 */ /* 0x004fd00000000812 */
[----:B------:R-:W-:-:S10]  /*05c0*/  DADD R22, -RZ, |R18| ;  /* 0x00000000ff167229 */ /* 0x000fd40000000512 */
[----:B------:R-:W-:Y:S01]  /*05d0*/  IMAD.MOV.U32 R20, RZ, RZ, R22 ;  /* 0x000000ffff147224 */ /* 0x000fe200078e0016 */
[----:B------:R-:W-:-:S07]  /*05e0*/  MOV R3, R23 ;  /* 0x0000001700037202 */ /* 0x000fce0000000f00 */
[----:B------:R-:W-:Y:S05]  /*05f0*/  CALL.REL.NOINC `($_Z11convergence6MatrixS_Pd$__internal_accurate_pow) ;  /* 0x0000000800c87944 */ /* 0x000fea0003c00000 */
[----:B------:R-:W-:Y:S05]  /*0600*/  BSYNC.RECONVERGENT B0 ;  /* 0x0000000000007941 */ /* 0x000fea0003800200 */
.L_x_9:
        /* <DEDUP_REMOVED lines=15> */
.L_x_12:
[----:B------:R-:W-:-:S11]  /*0700*/  DADD R20, R18, 2 ;  /* 0x4000000012147429 */ /* 0x000fd60000000000 */
.L_x_11:
[----:B------:R-:W-:Y:S05]  /*0710*/  BSYNC.RECONVERGENT B0 ;  /* 0x0000000000007941 */ /* 0x000fea0003800200 */
.L_x_10:
[----:B------:R0:W-:Y:S04]  /*0720*/  STG.E.64 desc[UR6][R10.64+0x10], R16 ;  /* 0x000010100a007986 */ /* 0x0001e8000c101b06 */
[----:B------:R-:W2:Y:S04]  /*0730*/  LDG.E.64 R12, desc[UR6][R10.64+0x18] ;  /* 0x000018060a0c7981 */ /* 0x000ea8000c1e1b00 */
[----:B------:R-:W2:Y:S01]  /*0740*/  LDG.E.64 R8, desc[UR6][R8.64+0x18] ;  /* 0x0000180608087981 */ /* 0x000ea2000c1e1b00 */
        /* <DEDUP_REMOVED lines=8> */
[----:B------:R-:W-:Y:S02]  /*07d0*/  IMAD.MOV.U32 R20, RZ, RZ, R22 ;  /* 0x000000ffff147224 */ /* 0x000fe400078e0016 */
[----:B0-----:R-:W-:-:S07]  /*07e0*/  IMAD.MOV.U32 R3, RZ, RZ, R23 ;  /* 0x000000ffff037224 */ /* 0x001fce00078e0017 */
[----:B------:R-:W-:Y:S05]  /*07f0*/  CALL.REL.NOINC `($_Z11convergence6MatrixS_Pd$__internal_accurate_pow) ;  /* 0x0000000800487944 */ /* 0x000fea0003c00000 */
[----:B------:R-:W-:Y:S05]  /*0800*/  BSYNC.RECONVERGENT B0 ;  /* 0x0000000000007941 */ /* 0x000fea0003800200 */
.L_x_13:
        /* <DEDUP_REMOVED lines=15> */
.L_x_16:
[----:B------:R-:W-:-:S11]  /*0900*/  DADD R20, R12, 2 ;  /* 0x400000000c147429 */ /* 0x000fd60000000000 */
.L_x_15:
[----:B------:R-:W-:Y:S05]  /*0910*/  BSYNC.RECONVERGENT B0 ;  /* 0x0000000000007941 */ /* 0x000fea0003800200 */
.L_x_14:
[----:B------:R2:W-:Y:S01]  /*0920*/  STG.E.64 desc[UR6][R10.64+0x18], R8 ;  /* 0x000018080a007986 */ /* 0x0005e2000c101b06 */
[----:B------:R-:W-:Y:S01]  /*0930*/  UIADD3 UR4, UPT, UPT, UR4, 0x4, URZ ;  /* 0x0000000404047890 */ /* 0x000fe2000fffe0ff */
[----:B------:R-:W-:Y:S01]  /*0940*/  DSETP.NEU.AND P0, PT, R12, 1, PT ;  /* 0x3ff000000c00742a */ /* 0x000fe20003f0d000 */
[----:B------:R-:W-:Y:S02]  /*0950*/  VIADD R0, R0, 0x4 ;  /* 0x0000000400007836 */ /* 0x000fe40000000000 */
[----:B------:R-:W-:-:S03]  /*0960*/  UISETP.NE.AND UP0, UPT, UR4, URZ, UPT ;  /* 0x000000ff0400728c */ /* 0x000fc6000bf05270 */
[----:B------:R-:W-:Y:S02]  /*0970*/  FSEL R18, R20, RZ, P0 ;  /* 0x000000ff14127208 */ /* 0x000fe40000000000 */
[----:B------:R-:W-:-:S06]  /*0980*/  FSEL R19, R21, 1.875, P0 ;  /* 0x3ff0000015137808 */ /* 0x000fcc0000000000 */
[----:B------:R-:W-:Y:S01]  /*0990*/  DADD R18, R14, R18 ;  /* 0x000000000e127229 */ /* 0x000fe20000000012 */
[----:B--2---:R-:W-:Y:S10]  /*09a0*/  BRA.U UP0, `(.L_x_17) ;  /* 0xfffffff500f47547 */ /* 0x004ff4000b83ffff */
[----:B------:R-:W0:Y:S02]  /*09b0*/  LDCU UR5, c[0x0][0x380] ;  /* 0x00007000ff0577ac */ /* 0x000e240008000800 */
[----:B0-----:R-:W-:-:S12]  /*09c0*/  ULOP3.LUT UR4, UR5, 0x7ffffffc, URZ, 0xc0, !UPT ;  /* 0x7ffffffc05047892 */ /* 0x001fd8000f8ec0ff */
.L_x_1:
[----:B------:R-:W-:-:S09]  /*09d0*/  ULOP3.LUT UP0, UR5, UR5, 0x3, URZ, 0xc0, !UPT ;  /* 0x0000000305057892 */ /* 0x000fd2000f80c0ff */
[----:B------:R-:W-:Y:S05]  /*09e0*/  BRA.U !UP0, `(.L_x_0) ;  /* 0x0000000108a47547 */ /* 0x000fea000b800000 */
[----:B------:R-:W0:Y:S01]  /*09f0*/  LDC.64 R4, c[0x0][0x398] ;  /* 0x0000e600ff047b82 */ /* 0x000e220000000a00 */
[----:B------:R-:W-:Y:S01]  /*0a00*/  VIADD R2, R2, UR4 ;  /* 0x0000000402027c36 */ /* 0x000fe20008000000 */
[----:B------:R-:W-:-:S06]  /*0a10*/  UIADD3 UR5, UPT, UPT, -UR5, URZ, URZ ;  /* 0x000000ff05057290 */ /* 0x000fcc000fffe1ff */
[----:B------:R-:W1:Y:S06]  /*0a20*/  LDC.64 R6, c[0x0][0x388] ;  /* 0x0000e200ff067b82 */ /* 0x000e6c0000000a00 */
.L_x_22:
[----:B0-----:R-:W-:-:S04]  /*0a30*/  IMAD.WIDE R10, R2, 0x8, R4 ;  /* 0x00000008020a7825 */ /* 0x001fc800078e0204 */
[----:B-1----:R-:W-:Y:S02]  /*0a40*/  IMAD.WIDE R12, R2, 0x8, R6 ;  /* 0x00000008020c7825 */ /* 0x002fe400078e0206 */
[----:B------:R-:W2:Y:S04]  /*0a50*/  LDG.E.64 R10, desc[UR6][R10.64] ;  /* 0x000000060a0a7981 */ /* 0x000ea8000c1e1b00 */
[----:B------:R-:W2:Y:S01]  /*0a60*/  LDG.E.64 R8, desc[UR6][R12.64] ;  /* 0x000000060c087981 */ /* 0x000ea2000c1e1b00 */
[----:B------:R-:W-:Y:S01]  /*0a70*/  BSSY.RECONVERGENT B0, `(.L_x_18) ;  /* 0x0000006000007945 */ /* 0x000fe20003800200 */
[----:B------:R-:W-:Y:S01]  /*0a80*/  MOV R36, 0xad0 ;  /* 0x00000ad000247802 */ /* 0x000fe20000000f00 */
[----:B--2---:R-:W-:-:S08]  /*0a90*/  DADD R8, R10, -R8 ;  /* 0x000000000a087229 */ /* 0x004fd00000000808 */
[----:B------:R-:W-:-:S10]  /*0aa0*/  DADD R20, -RZ, |R8| ;  /* 0x00000000ff147229 */ /* 0x000fd40000000508 */
[----:B------:R-:W-:-:S07]  /*0ab0*/  MOV R3, R21 ;  /* 0x0000001500037202 */ /* 0x000fce0000000f00 */
[----:B------:R-:W-:Y:S05]  /*0ac0*/  CALL.REL.NOINC `($_Z11convergence6MatrixS_Pd$__internal_accurate_pow) ;  /* 0x0000000400947944 */ /* 0x000fea0003c00000 */
[----:B------:R-:W-:Y:S05]  /*0ad0*/  BSYNC.RECONVERGENT B0 ;  /* 0x0000000000007941 */ /* 0x000fea0003800200 */
.L_x_18:
        /* <DEDUP_REMOVED lines=15> */
.L_x_21:
[----:B------:R-:W-:-:S11]  /*0bd0*/  DADD R20, R8, 2 ;  /* 0x4000000008147429 */ /* 0x000fd60000000000 */
.L_x_20:
[----:B------:R-:W-:Y:S05]  /*0be0*/  BSYNC.RECONVERGENT B0 ;  /* 0x0000000000007941 */ /* 0x000fea0003800200 */
.L_x_19:
        /* <DEDUP_REMOVED lines=9> */
.L_x_0:
[----:B------:R-:W0:Y:S01]  /*0c80*/  MUFU.RSQ64H R3, R19 ;  /* 0x0000001300037308 */ /* 0x000e220000001c00 */
[----:B------:R-:W-:Y:S01]  /*0c90*/  VIADD R2, R19, 0xfcb00000 ;  /* 0xfcb0000013027836 */ /* 0x000fe20000000000 */
[----:B------:R-:W-:Y:S01]  /*0ca0*/  BSSY.RECONVERGENT B0, `(.L_x_23) ;  /* 0x0000013000007945 */ /* 0x000fe20003800200 */
[----:B------:R-:W-:Y:S02]  /*0cb0*/  IMAD.MOV.U32 R6, RZ, RZ, 0x0 ;  /* 0x00000000ff067424 */ /* 0x000fe400078e00ff */
[----:B------:R-:W-:Y:S01]  /*0cc0*/  IMAD.MOV.U32 R7, RZ, RZ, 0x3fd80000 ;  /* 0x3fd80000ff077424 */ /* 0x000fe200078e00ff */
[----:B------:R-:W-:Y:S01]  /*0cd0*/  ISETP.GE.U32.AND P0, PT, R2, 0x7ca00000, PT ;  /* 0x7ca000000200780c */ /* 0x000fe20003f06070 */
[----:B0-----:R-:W-:-:S08]  /*0ce0*/  DMUL R4, R2, R2 ;  /* 0x0000000202047228 */ /* 0x001fd00000000000 */
[----:B------:R-:W-:-:S08]  /*0cf0*/  DFMA R4, -R4, R18, 1 ;  /* 0x3ff000000404742b */ /* 0x000fd00000000112 */
[----:B------:R-:W-:Y:S02]  /*0d00*/  DFMA R6, R4, R6, 0.5 ;  /* 0x3fe000000406742b */ /* 0x000fe40000000006 */
[----:B------:R-:W-:-:S08]  /*0d10*/  DMUL R4, R2, R4 ;  /* 0x0000000402047228 */ /* 0x000fd00000000000 */
[----:B------:R-:W-:-:S08]  /*0d20*/  DFMA R8, R6, R4, R2 ;  /* 0x000000040608722b */ /* 0x000fd00000000002 */
[----:B------:R-:W-:Y:S02]  /*0d30*/  DMUL R10, R8, R18 ;  /* 0x00000012080a7228 */ /* 0x000fe40000000000 */
[----:B------:R-:W-:Y:S02]  /*0d40*/  VIADD R7, R9, 0xfff00000 ;  /* 0xfff0000009077836 */ /* 0x000fe40000000000 */
[----:B------:R-:W-:-:S04]  /*0d50*/  IMAD.MOV.U32 R6, RZ, RZ, R8 ;  /* 0x000000ffff067224 */ /* 0x000fc800078e0008 */
[----:B------:R-:W-:-:S08]  /*0d60*/  DFMA R12, R10, -R10, R18 ;  /* 0x8000000a0a0c722b */ /* 0x000fd00000000012 */
[----:B------:R-:W-:Y:S01]  /*0d70*/  DFMA R4, R12, R6, R10 ;  /* 0x000000060c04722b */ /* 0x000fe2000000000a */
[----:B------:R-:W-:Y:S10]  /*0d80*/  @!P0 BRA `(.L_x_24) ;  /* 0x0000000000108947 */ /* 0x000ff40003800000 */
[----:B------:R-:W-:Y:S01]  /*0d90*/  MOV R4, R18 ;  /* 0x0000001200047202 */ /* 0x000fe20000000f00 */
[----:B------:R-:W-:Y:S01]  /*0da0*/  IMAD.MOV.U32 R5, RZ, RZ, R19 ;  /* 0x000000ffff057224 */ /* 0x000fe200078e0013 */
[----:B------:R-:W-:-:S07]  /*0db0*/  MOV R0, 0xdd0 ;  /* 0x00000dd000007802 */ /* 0x000fce0000000f00 */
[----:B------:R-:W-:Y:S05]  /*0dc0*/  CALL.REL.NOINC `($__internal_0_$__cuda_sm20_dsqrt_rn_f64_mediumpath_v1) ;  /* 0x0000000000207944 */ /* 0x000fea0003c00000 */
.L_x_24:
[----:B------:R-:W-:Y:S05]  /*0dd0*/  BSYNC.RECONVERGENT B0 ;  /* 0x0000000000007941 */ /* 0x000fea0003800200 */
.L_x_23:
[----:B------:R-:W-:Y:S01]  /*0de0*/  UMOV UR4, 0xeb1c432d ;  /* 0xeb1c432d00047882 */ /* 0x000fe20000000000 */
[----:B------:R-:W-:Y:S02]  /*0df0*/  UMOV UR5, 0x3f1a36e2 ;  /* 0x3f1a36e200057882 */ /* 0x000fe40000000000 */
[----:B------:R-:W-:-:S14]  /*0e00*/  DSETP.GEU.AND P0, PT, R4, UR4, PT ;  /* 0x0000000404007e2a */ /* 0x000fdc000bf0e000 */
[----:B------:R-:W-:Y:S05]  /*0e10*/  @!P0 EXIT ;  /* 0x000000000000894d */ /* 0x000fea0003800000 */
[----:B------:R-:W0:Y:S02]  /*0e20*/  LDC.64 R2, c[0x0][0x3a0] ;  /* 0x0000e800ff027b82 */ /* 0x000e240000000a00 */
[----:B0-----:R-:W-:Y:S01]  /*0e30*/  STG.E.64 desc[UR6][R2.64], RZ ;  /* 0x000000ff02007986 */ /* 0x001fe2000c101b06 */
[----:B------:R-:W-:Y:S05]  /*0e40*/  EXIT ;  /* 0x000000000000794d */ /* 0x000fea0003800000 */
        .weak           $__internal_0_$__cuda_sm20_dsqrt_rn_f64_mediumpath_v1
        .type           $__internal_0_$__cuda_sm20_dsqrt_rn_f64_mediumpath_v1,@function
        .size           $__internal_0_$__cuda_sm20_dsqrt_rn_f64_mediumpath_v1,($_Z11convergence6MatrixS_Pd$__internal_accurate_pow - $__internal_0_$__cuda_sm20_dsqrt_rn_f64_mediumpath_v1)
$__internal_0_$__cuda_sm20_dsqrt_rn_f64_mediumpath_v1:
[----:B------:R-:W-:Y:S01]  /*0e50*/  ISETP.GE.U32.AND P0, PT, R2, -0x3400000, PT ;  /* 0xfcc000000200780c */ /* 0x000fe20003f06070 */
[----:B------:R-:W-:Y:S01]  /*0e60*/  BSSY.RECONVERGENT B1, `(.L_x_25) ;  /* 0x0000026000017945 */ /* 0x000fe20003800200 */
[----:B------:R-:W-:Y:S02]  /*0e70*/  IMAD.MOV.U32 R6, RZ, RZ, R8 ;  /* 0x000000ffff067224 */ /* 0x000fe400078e0008 */
[----:B------:R-:W-:Y:S02]  /*0e80*/  IMAD.MOV.U32 R2, RZ, RZ, R12 ;  /* 0x000000ffff027224 */ /* 0x000fe400078e000c */
[----:B------:R-:W-:-:S07]  /*0e90*/  IMAD.MOV.U32 R3, RZ, RZ, R13 ;  /* 0x000000ffff037224 */ /* 0x000fce00078e000d */
[----:B------:R-:W-:Y:S05]  /*0ea0*/  @!P0 BRA `(.L_x_26) ;  /* 0x0000000000208947 */ /* 0x000fea0003800000 */
[----:B------:R-:W-:-:S10]  /*0eb0*/  DFMA.RM R2, R2, R6, R10 ;  /* 0x000000060202722b */ /* 0x000fd4000000400a */
[----:B------:R-:W-:-:S05]  /*0ec0*/  IADD3 R6, P0, PT, R2, 0x1, RZ ;  /* 0x0000000102067810 */ /* 0x000fca0007f1e0ff */
[----:B------:R-:W-:-:S06]  /*0ed0*/  IMAD.X R7, RZ, RZ, R3, P0 ;  /* 0x000000ffff077224 */ /* 0x000fcc00000e0603 */
[----:B------:R-:W-:-:S08]  /*0ee0*/  DFMA.RP R4, -R2, R6, R4 ;  /* 0x000000060204722b */ /* 0x000fd00000008104 */
[----:B------:R-:W-:-:S06]  /*0ef0*/  DSETP.GT.AND P0, PT, R4, RZ, PT ;  /* 0x000000ff0400722a */ /* 0x000fcc0003f04000 */
[----:B------:R-:W-:Y:S02]  /*0f00*/  FSEL R2, R6, R2, P0 ;  /* 0x0000000206027208 */ /* 0x000fe40000000000 */
[----:B------:R-:W-:Y:S01]  /*0f10*/  FSEL R3, R7, R3, P0 ;  /* 0x0000000307037208 */ /* 0x000fe20000000000 */
[----:B------:R-:W-:Y:S06]  /*0f20*/  BRA `(.L_x_27) ;  /* 0x0000000000647947 */ /* 0x000fec0003800000 */
.L_x_26:
[----:B------:R-:W-:-:S14]  /*0f30*/  DSETP.NE.AND P0, PT, R4, RZ, PT ;  /* 0x000000ff0400722a */ /* 0x000fdc0003f05000 */
[----:B------:R-:W-:Y:S05]  /*0f40*/  @!P0 BRA `(.L_x_28) ;  /* 0x0000000000588947 */ /* 0x000fea0003800000 */
[----:B------:R-:W-:-:S13]  /*0f50*/  ISETP.GE.AND P0, PT, R5, RZ, PT ;  /* 0x000000ff0500720c */ /* 0x000fda0003f06270 */
[----:B------:R-:W-:Y:S02]  /*0f60*/  @!P0 IMAD.MOV.U32 R2, RZ, RZ, 0x0 ;  /* 0x00000000ff028424 */ /* 0x000fe400078e00ff */
[----:B------:R-:W-:Y:S01]  /*0f70*/  @!P0 IMAD.MOV.U32 R3, RZ, RZ, -0x80000 ;  /* 0xfff80000ff038424 */ /* 0x000fe200078e00ff */
[----:B------:R-:W-:Y:S06]  /*0f80*/  @!P0 BRA `(.L_x_27) ;  /* 0x00000000004c8947 */ /* 0x000fec0003800000 */
[----:B------:R-:W-:-:S13]  /*0f90*/  ISETP.GT.AND P0, PT, R5, 0x7fefffff, PT ;  /* 0x7fefffff0500780c */ /* 0x000fda0003f04270 */
[----:B------:R-:W-:Y:S05]  /*0fa0*/  @P0 BRA `(.L_x_28) ;  /* 0x0000000000400947 */ /* 0x000fea0003800000 */
[----:B------:R-:W-:Y:S01]  /*0fb0*/  DMUL R2, R4, 8.11296384146066816958e+31 ;  /* 0x4690000004027828 */ /* 0x000fe20000000000 */
[----:B------:R-:W-:Y:S01]  /*0fc0*/  MOV R8, 0x0 ;  /* 0x0000000000087802 */ /* 0x000fe20000000f00 */
[----:B------:R-:W-:Y:S02]  /*0fd0*/  IMAD.MOV.U32 R4, RZ, RZ, RZ ;  /* 0x000000ffff047224 */ /* 0x000fe400078e00ff */
[----:B------:R-:W-:Y:S02]  /*0fe0*/  IMAD.MOV.U32 R9, RZ, RZ, 0x3fd80000 ;  /* 0x3fd80000ff097424 */ /* 0x000fe400078e00ff */
[----:B------:R-:W0:Y:S02]  /*0ff0*/  MUFU.RSQ64H R5, R3 ;  /* 0x0000000300057308 */ /* 0x000e240000001c00 */
[----:B0-----:R-:W-:-:S08]  /*1000*/  DMUL R6, R4, R4 ;  /* 0x0000000404067228 */ /* 0x001fd00000000000 */
[----:B------:R-:W-:-:S08]  /*1010*/  DFMA R6, R2, -R6, 1 ;  /* 0x3ff000000206742b */ /* 0x000fd00000000806 */
[----:B------:R-:W-:Y:S02]  /*1020*/  DFMA R8, R6, R8, 0.5 ;  /* 0x3fe000000608742b */ /* 0x000fe40000000008 */
[----:B------:R-:W-:-:S08]  /*1030*/  DMUL R6, R4, R6 ;  /* 0x0000000604067228 */ /* 0x000fd00000000000 */
[----:B------:R-:W-:-:S08]  /*1040*/  DFMA R6, R8, R6, R4 ;  /* 0x000000060806722b */ /* 0x000fd00000000004 */
[----:B------:R-:W-:Y:S02]  /*1050*/  DMUL R4, R2, R6 ;  /* 0x0000000602047228 */ /* 0x000fe40000000000 */
[----:B------:R-:W-:-:S06]  /*1060*/  VIADD R7, R7, 0xfff00000 ;  /* 0xfff0000007077836 */ /* 0x000fcc0000000000 */
[----:B------:R-:W-:-:S08]  /*1070*/  DFMA R8, R4, -R4, R2 ;  /* 0x800000040408722b */ /* 0x000fd00000000002 */
[----:B------:R-:W-:-:S10]  /*1080*/  DFMA R2, R6, R8, R4 ;  /* 0x000000080602722b */ /* 0x000fd40000000004 */
[----:B------:R-:W-:Y:S01]  /*1090*/  VIADD R3, R3, 0xfcb00000 ;  /* 0xfcb0000003037836 */ /* 0x000fe20000000000 */
[----:B------:R-:W-:Y:S06]  /*10a0*/  BRA `(.L_x_27) ;  /* 0x0000000000047947 */ /* 0x000fec0003800000 */
.L_x_28:
[----:B------:R-:W-:-:S11]  /*10b0*/  DADD R2, R4, R4 ;  /* 0x0000000004027229 */ /* 0x000fd60000000004 */
.L_x_27:
[----:B------:R-:W-:Y:S05]  /*10c0*/  BSYNC.RECONVERGENT B1 ;  /* 0x0000000000017941 */ /* 0x000fea0003800200 */
.L_x_25:
[----:B------:R-:W-:Y:S02]  /*10d0*/  IMAD.MOV.U32 R4, RZ, RZ, R2 ;  /* 0x000000ffff047224 */ /* 0x000fe400078e0002 */
[----:B------:R-:W-:Y:S02]  /*10e0*/  IMAD.MOV.U32 R5, RZ, RZ, R3 ;  /* 0x000000ffff057224 */ /* 0x000fe400078e0003 */
[----:B------:R-:W-:Y:S02]  /*10f0*/  IMAD.MOV.U32 R2, RZ, RZ, R0 ;  /* 0x000000ffff027224 */ /* 0x000fe400078e0000 */
[----:B------:R-:W-:-:S04]  /*1100*/  IMAD.MOV.U32 R3, RZ, RZ, 0x0 ;  /* 0x00000000ff037424 */ /* 0x000fc800078e00ff */
[----:B------:R-:W-:Y:S05]  /*1110*/  RET.REL.NODEC R2 `(_Z11convergence6MatrixS_Pd) ;  /* 0xffffffec02b87950 */ /* 0x000fea0003c3ffff */
        .type           $_Z11convergence6MatrixS_Pd$__internal_accurate_pow,@function
        .size           $_Z11convergence6MatrixS_Pd$__internal_accurate_pow,(.L_x_89 - $_Z11convergence6MatrixS_Pd$__internal_accurate_pow)
$_Z11convergence6MatrixS_Pd$__internal_accurate_pow:
[----:B------:R-:W-:Y:S01]  /*1120*/  ISETP.GT.U32.AND P0, PT, R3, 0xfffff, PT ;  /* 0x000fffff0300780c */ /* 0x000fe20003f04070 */
[--C-:B------:R-:W-:Y:S01]  /*1130*/  IMAD.MOV.U32 R21, RZ, RZ, R3.reuse ;  /* 0x000000ffff157224 */ /* 0x100fe200078e0003 */
[----:B------:R-:W-:Y:S01]  /*1140*/  UMOV UR8, 0x7d2cafe2 ;  /* 0x7d2cafe200087882 */ /* 0x000fe20000000000 */
[----:B------:R-:W-:Y:S01]  /*1150*/  IMAD.MOV.U32 R24, RZ, RZ, 0x41ad3b5a ;  /* 0x41ad3b5aff187424 */ /* 0x000fe200078e00ff */
[----:B------:R-:W-:Y:S01]  /*1160*/  UMOV UR9, 0x3eb0f5ff ;  /* 0x3eb0f5ff00097882 */ /* 0x000fe20000000000 */
[----:B------:R-:W-:Y:S01]  /*1170*/  IMAD.MOV.U32 R25, RZ, RZ, 0x3ed0f5d2 ;  /* 0x3ed0f5d2ff197424 */ /* 0x000fe200078e00ff */
[----:B------:R-:W-:Y:S01]  /*1180*/  SHF.R.U32.HI R3, RZ, 0x14, R3 ;  /* 0x00000014ff037819 */ /* 0x000fe20000011603 */
[----:B------:R-:W-:Y:S01]  /*1190*/  UMOV UR10, 0x3b39803f ;  /* 0x3b39803f000a7882 */ /* 0x000fe20000000000 */
[----:B------:R-:W-:-:S05]  /*11a0*/  UMOV UR11, 0x3c7abc9e ;  /* 0x3c7abc9e000b7882 */ /* 0x000fca0000000000 */
[----:B------:R-:W-:-:S10]  /*11b0*/  @!P0 DMUL R32, R20, 1.80143985094819840000e+16 ;  /* 0x4350000014208828 */ /* 0x000fd40000000000 */
[----:B------:R-:W-:Y:S01]  /*11c0*/  @!P0 MOV R21, R33 ;  /* 0x0000002100158202 */ /* 0x000fe20000000f00 */
[----:B------:R-:W-:Y:S01]  /*11d0*/  @!P0 IMAD.MOV.U32 R20, RZ, RZ, R32 ;  /* 0x000000ffff148224 */ /* 0x000fe200078e0020 */
[----:B------:R-:W-:Y:S02]  /*11e0*/  @!P0 LEA.HI R3, R33, 0xffffffca, RZ, 0xc ;  /* 0xffffffca21038811 */ /* 0x000fe400078f60ff */
[----:B------:R-:W-:Y:S01]  /*11f0*/  LOP3.LUT R21, R21, 0x800fffff, RZ, 0xc0, !PT ;  /* 0x800fffff15157812 */ /* 0x000fe200078ec0ff */
[----:B------:R-:W-:-:S03]  /*1200*/  IMAD.MOV.U32 R22, RZ, RZ, R20 ;  /* 0x000000ffff167224 */ /* 0x000fc600078e0014 */
[----:B------:R-:W-:-:S04]  /*1210*/  LOP3.LUT R21, R21, 0x3ff00000, RZ, 0xfc, !PT ;  /* 0x3ff0000015157812 */ /* 0x000fc800078efcff */
[----:B------:R-:W-:Y:S01]  /*1220*/  ISETP.GE.U32.AND P1, PT, R21, 0x3ff6a09f, PT ;  /* 0x3ff6a09f1500780c */ /* 0x000fe20003f26070 */
[----:B------:R-:W-:-:S12]  /*1230*/  IMAD.MOV.U32 R23, RZ, RZ, R21 ;  /* 0x000000ffff177224 */ /* 0x000fd800078e0015 */
[----:B------:R-:W-:-:S04]  /*1240*/  @P1 VIADD R20, R23, 0xfff00000 ;  /* 0xfff0000017141836 */ /* 0x000fc80000000000 */
[----:B------:R-:W-:Y:S02]  /*1250*/  @P1 IMAD.MOV.U32 R23, RZ, RZ, R20 ;  /* 0x000000ffff171224 */ /* 0x000fe400078e0014 */
[----:B------:R-:W-:-:S04]  /*1260*/  IMAD.MOV.U32 R20, RZ, RZ, RZ ;  /* 0x000000ffff147224 */ /* 0x000fc800078e00ff */
[C---:B------:R-:W-:Y:S02]  /*1270*/  DADD R28, R22.reuse, 1 ;  /* 0x3ff00000161c7429 */ /* 0x040fe40000000000 */
[----:B------:R-:W-:-:S04]  /*1280*/  DADD R22, R22, -1 ;  /* 0xbff0000016167429 */ /* 0x000fc80000000000 */
[----:B------:R-:W0:Y:S02]  /*1290*/  MUFU.RCP64H R21, R29 ;  /* 0x0000001d00157308 */ /* 0x000e240000001800 */
[----:B0-----:R-:W-:-:S08]  /*12a0*/  DFMA R26, -R28, R20, 1 ;  /* 0x3ff000001c1a742b */ /* 0x001fd00000000114 */
[----:B------:R-:W-:-:S08]  /*12b0*/  DFMA R26, R26, R26, R26 ;  /* 0x0000001a1a1a722b */ /* 0x000fd0000000001a */
[----:B------:R-:W-:-:S08]  /*12c0*/  DFMA R26, R20, R26, R20 ;  /* 0x0000001a141a722b */ /* 0x000fd00000000014 */
[----:B------:R-:W-:-:S08]  /*12d0*/  DMUL R20, R22, R26 ;  /* 0x0000001a16147228 */ /* 0x000fd00000000000 */
[----:B------:R-:W-:-:S08]  /*12e0*/  DFMA R20, R22, R26, R20 ;  /* 0x0000001a1614722b */ /* 0x000fd00000000014 */
[----:B------:R-:W-:-:S08]  /*12f0*/  DMUL R34, R20, R20 ;  /* 0x0000001414227228 */ /* 0x000fd00000000000 */
[----:B------:R-:W-:Y:S01]  /*1300*/  DFMA R24, R34, UR8, R24 ;  /* 0x0000000822187c2b */ /* 0x000fe20008000018 */
[----:B------:R-:W-:Y:S01]  /*1310*/  UMOV UR8, 0x75488a3f ;  /* 0x75488a3f00087882 */ /* 0x000fe20000000000 */
[----:B------:R-:W-:-:S06]  /*1320*/  UMOV UR9, 0x3ef3b20a ;  /* 0x3ef3b20a00097882 */ /* 0x000fcc0000000000 */
[----:B------:R-:W-:Y:S01]  /*1330*/  DFMA R30, R34, R24, UR8 ;  /* 0x00000008221e7e2b */ /* 0x000fe20008000018 */
[----:B------:R-:W-:Y:S01]  /*1340*/  UMOV UR8, 0xe4faecd5 ;  /* 0xe4faecd500087882 */ /* 0x000fe20000000000 */
[----:B------:R-:W-:Y:S01]  /*1350*/  UMOV UR9, 0x3f1745cd ;  /* 0x3f1745cd00097882 */ /* 0x000fe20000000000 */
[----:B------:R-:W-:-:S05]  /*1360*/  DADD R24, R22, -R20 ;  /* 0x0000000016187229 */ /* 0x000fca0000000814 */
[----:B------:R-:W-:Y:S01]  /*1370*/  DFMA R30, R34, R30, UR8 ;  /* 0x00000008221e7e2b */ /* 0x000fe2000800001e */
[----:B------:R-:W-:Y:S01]  /*1380*/  UMOV UR8, 0x258a578b ;  /* 0x258a578b00087882 */ /* 0x000fe20000000000 */
[----:B------:R-:W-:Y:S01]  /*1390*/  UMOV UR9, 0x3f3c71c7 ;  /* 0x3f3c71c700097882 */ /* 0x000fe20000000000 */
[----:B------:R-:W-:-:S05]  /*13a0*/  DADD R24, R24, R24 ;  /* 0x0000000018187229 */ /* 0x000fca0000000018 */
[----:B------:R-:W-:Y:S01]  /*13b0*/  DFMA R30, R34, R30, UR8 ;  /* 0x00000008221e7e2b */ /* 0x000fe2000800001e */
[----:B------:R-:W-:Y:S01]  /*13c0*/  UMOV UR8, 0x9242b910 ;  /* 0x9242b91000087882 */ /* 0x000fe20000000000 */
[----:B------:R-:W-:Y:S01]  /*13d0*/  UMOV UR9, 0x3f624924 ;  /* 0x3f62492400097882 */ /* 0x000fe20000000000 */
[----:B------:R-:W-:-:S05]  /*13e0*/  DFMA R24, R22, -R20, R24 ;  /* 0x800000141618722b */ /* 0x000fca0000000018 */
[----:B------:R-:W-:Y:S01]  /*13f0*/  DFMA R30, R34, R30, UR8 ;  /* 0x00000008221e7e2b */ /* 0x000fe2000800001e */
[----:B------:R-:W-:Y:S01]  /*1400*/  UMOV UR8, 0x99999dfb ;  /* 0x99999dfb00087882 */ /* 0x000fe20000000000 */
[----:B------:R-:W-:Y:S01]  /*1410*/  UMOV UR9, 0x3f899999 ;  /* 0x3f89999900097882 */ /* 0x000fe20000000000 */
[----:B------:R-:W-:Y:S02]  /*1420*/  DMUL R24, R26, R24 ;  /* 0x000000181a187228 */ /* 0x000fe40000000000 */
[----:B------:R-:W-:-:S03]  /*1430*/  DMUL R26, R20, R20 ;  /* 0x00000014141a7228 */ /* 0x000fc60000000000 */
[----:B------:R-:W-:Y:S01]  /*1440*/  DFMA R30, R34, R30, UR8 ;  /* 0x00000008221e7e2b */ /* 0x000fe2000800001e */
[----:B------:R-:W-:Y:S01]  /*1450*/  UMOV UR8, 0x55555555 ;  /* 0x5555555500087882 */ /* 0x000fe20000000000 */
[----:B------:R-:W-:-:S03]  /*1460*/  UMOV UR9, 0x3fb55555 ;  /* 0x3fb5555500097882 */ /* 0x000fc60000000000 */
[----:B------:R-:W-:Y:S01]  /*1470*/  IADD3 R33, PT, PT, R25, 0x100000, RZ ;  /* 0x0010000019217810 */ /* 0x000fe20007ffe0ff */
[----:B------:R-:W-:Y:S02]  /*1480*/  IMAD.MOV.U32 R32, RZ, RZ, R24 ;  /* 0x000000ffff207224 */ /* 0x000fe400078e0018 */
[----:B------:R-:W-:-:S08]  /*1490*/  DFMA R22, R34, R30, UR8 ;  /* 0x0000000822167e2b */ /* 0x000fd0000800001e */
[----:B------:R-:W-:Y:S01]  /*14a0*/  DADD R28, -R22, UR8 ;  /* 0x00000008161c7e29 */ /* 0x000fe20008000100 */
[----:B------:R-:W-:Y:S01]  /*14b0*/  UMOV UR8, 0xb9e7b0 ;  /* 0x00b9e7b000087882 */ /* 0x000fe20000000000 */
[----:B------:R-:W-:-:S06]  /*14c0*/  UMOV UR9, 0x3c46a4cb ;  /* 0x3c46a4cb00097882 */ /* 0x000fcc0000000000 */
[----:B------:R-:W-:Y:S02]  /*14d0*/  DFMA R28, R34, R30, R28 ;  /* 0x0000001e221c722b */ /* 0x000fe4000000001c */
[C---:B------:R-:W-:Y:S02]  /*14e0*/  DFMA R30, R20.reuse, R20, -R26 ;  /* 0x00000014141e722b */ /* 0x040fe4000000081a */
[----:B------:R-:W-:-:S06]  /*14f0*/  DMUL R34, R20, R26 ;  /* 0x0000001a14227228 */ /* 0x000fcc0000000000 */
[----:B------:R-:W-:Y:S02]  /*1500*/  DFMA R30, R20, R32, R30 ;  /* 0x00000020141e722b */ /* 0x000fe4000000001e */
[----:B------:R-:W-:Y:S01]  /*1510*/  DADD R32, R28, -UR8 ;  /* 0x800000081c207e29 */ /* 0x000fe20008000000 */
[----:B------:R-:W-:Y:S01]  /*1520*/  UMOV UR8, 0x80000000 ;  /* 0x8000000000087882 */ /* 0x000fe20000000000 */
[----:B------:R-:W-:Y:S01]  /*1530*/  DFMA R28, R20, R26, -R34 ;  /* 0x0000001a141c722b */ /* 0x000fe20000000822 */
[----:B------:R-:W-:-:S07]  /*1540*/  UMOV UR9, 0x43300000 ;  /* 0x4330000000097882 */ /* 0x000fce0000000000 */
[----:B------:R-:W-:Y:S02]  /*1550*/  DFMA R28, R24, R26, R28 ;  /* 0x0000001a181c722b */ /* 0x000fe4000000001c */
[----:B------:R-:W-:-:S06]  /*1560*/  DADD R26, R22, R32 ;  /* 0x00000000161a7229 */ /* 0x000fcc0000000020 */
[----:B------:R-:W-:Y:S02]  /*1570*/  DFMA R28, R20, R30, R28 ;  /* 0x0000001e141c722b */ /* 0x000fe4000000001c */
[----:B------:R-:W-:Y:S02]  /*1580*/  DADD R30, R22, -R26 ;  /* 0x00000000161e7229 */ /* 0x000fe4000000081a */
[----:B------:R-:W-:-:S06]  /*1590*/  DMUL R22, R26, R34 ;  /* 0x000000221a167228 */ /* 0x000fcc0000000000 */
[----:B------:R-:W-:Y:S02]  /*15a0*/  DADD R32, R32, R30 ;  /* 0x0000000020207229 */ /* 0x000fe4000000001e */
[----:B------:R-:W-:-:S08]  /*15b0*/  DFMA R30, R26, R34, -R22 ;  /* 0x000000221a1e722b */ /* 0x000fd00000000816 */
[----:B------:R-:W-:-:S08]  /*15c0*/  DFMA R28, R26, R28, R30 ;  /* 0x0000001c1a1c722b */ /* 0x000fd0000000001e */
[----:B------:R-:W-:-:S08]  /*15d0*/  DFMA R32, R32, R34, R28 ;  /* 0x000000222020722b */ /* 0x000fd0000000001c */
[----:B------:R-:W-:-:S08]  /*15e0*/  DADD R28, R22, R32 ;  /* 0x00000000161c7229 */ /* 0x000fd00000000020 */
[--C-:B------:R-:W-:Y:S02]  /*15f0*/  DADD R26, R20, R28.reuse ;  /* 0x00000000141a7229 */ /* 0x100fe4000000001c */
[----:B------:R-:W-:-:S06]  /*1600*/  DADD R22, R22, -R28 ;  /* 0x0000000016167229 */ /* 0x000fcc000000081c */
[----:B------:R-:W-:Y:S02]  /*1610*/  DADD R20, R20, -R26 ;  /* 0x0000000014147229 */ /* 0x000fe4000000081a */
[----:B------:R-:W-:-:S06]  /*1620*/  DADD R22, R32, R22 ;  /* 0x0000000020167229 */ /* 0x000fcc0000000016 */
[----:B------:R-:W-:-:S08]  /*1630*/  DADD R20, R28, R20 ;  /* 0x000000001c147229 */ /* 0x000fd00000000014 */
[----:B------:R-:W-:Y:S01]  /*1640*/  DADD R22, R22, R20 ;  /* 0x0000000016167229 */ /* 0x000fe20000000014 */
[C---:B------:R-:W-:Y:S02]  /*1650*/  VIADD R20, R3.reuse, 0xfffffc01 ;  /* 0xfffffc0103147836 */ /* 0x040fe40000000000 */
[----:B------:R-:W-:Y:S02]  /*1660*/  @P1 VIADD R20, R3, 0xfffffc02 ;  /* 0xfffffc0203141836 */ /* 0x000fe40000000000 */
[----:B------:R-:W-:-:S03]  /*1670*/  IMAD.MOV.U32 R21, RZ, RZ, 0x43300000 ;  /* 0x43300000ff157424 */ /* 0x000fc600078e00ff */
[----:B------:R-:W-:Y:S01]  /*1680*/  DADD R24, R24, R22 ;  /* 0x0000000018187229 */ /* 0x000fe20000000016 */
[----:B------:R-:W-:-:S06]  /*1690*/  LOP3.LUT R20, R20, 0x80000000, RZ, 0x3c, !PT ;  /* 0x8000000014147812 */ /* 0x000fcc00078e3cff */
[----:B------:R-:W-:Y:S01]  /*16a0*/  DADD R22, R20, -UR8 ;  /* 0x8000000814167e29 */ /* 0x000fe20008000000 */
[----:B------:R-:W-:Y:S01]  /*16b0*/  UMOV UR8, 0xfefa39ef ;  /* 0xfefa39ef00087882 */ /* 0x000fe20000000000 */
[----:B------:R-:W-:Y:S01]  /*16c0*/  DADD R28, R26, R24 ;  /* 0x000000001a1c7229 */ /* 0x000fe20000000018 */
[----:B------:R-:W-:-:S07]  /*16d0*/  UMOV UR9, 0x3fe62e42 ;  /* 0x3fe62e4200097882 */ /* 0x000fce0000000000 */
[--C-:B------:R-:W-:Y:S02]  /*16e0*/  DFMA R20, R22, UR8, R28.reuse ;  /* 0x0000000816147c2b */ /* 0x100fe4000800001c */
[----:B------:R-:W-:-:S06]  /*16f0*/  DADD R30, R26, -R28 ;  /* 0x000000001a1e7229 */ /* 0x000fcc000000081c */
[----:B------:R-:W-:Y:S02]  /*1700*/  DFMA R26, R22, -UR8, R20 ;  /* 0x80000008161a7c2b */ /* 0x000fe40008000014 */
[----:B------:R-:W-:-:S06]  /*1710*/  DADD R30, R24, R30 ;  /* 0x00000000181e7229 */ /* 0x000fcc000000001e */
[----:B------:R-:W-:-:S08]  /*1720*/  DADD R26, -R28, R26 ;  /* 0x000000001c1a7229 */ /* 0x000fd0000000011a */
[----:B------:R-:W-:-:S08]  /*1730*/  DADD R24, R30, -R26 ;  /* 0x000000001e187229 */ /* 0x000fd0000000081a */
[----:B------:R-:W-:-:S08]  /*1740*/  DFMA R24, R22, UR10, R24 ;  /* 0x0000000a16187c2b */ /* 0x000fd00008000018 */
[----:B------:R-:W-:-:S08]  /*1750*/  DADD R22, R20, R24 ;  /* 0x0000000014167229 */ /* 0x000fd00000000018 */
[----:B------:R-:W-:Y:S02]  /*1760*/  DADD R20, R20, -R22 ;  /* 0x0000000014147229 */ /* 0x000fe40000000816 */
[----:B------:R-:W-:-:S06]  /*1770*/  DMUL R26, R22, 2 ;  /* 0x40000000161a7828 */ /* 0x000fcc0000000000 */
[----:B------:R-:W-:Y:S02]  /*1780*/  DADD R24, R24, R20 ;  /* 0x0000000018187229 */ /* 0x000fe40000000014 */
[----:B------:R-:W-:Y:S01]  /*1790*/  DFMA R22, R22, 2, -R26 ;  /* 0x400000001616782b */ /* 0x000fe2000000081a */
[----:B------:R-:W-:Y:S02]  /*17a0*/  IMAD.MOV.U32 R20, RZ, RZ, 0x652b82fe ;  /* 0x652b82feff147424 */ /* 0x000fe400078e00ff */
[----:B------:R-:W-:-:S05]  /*17b0*/  IMAD.MOV.U32 R21, RZ, RZ, 0x3ff71547 ;  /* 0x3ff71547ff157424 */ /* 0x000fca00078e00ff */
[----:B------:R-:W-:-:S08]  /*17c0*/  DFMA R24, R24, 2, R22 ;  /* 0x400000001818782b */ /* 0x000fd00000000016 */
[----:B------:R-:W-:-:S08]  /*17d0*/  DADD R28, R26, R24 ;  /* 0x000000001a1c7229 */ /* 0x000fd00000000018 */
[----:B------:R-:W-:Y:S02]  /*17e0*/  DFMA R20, R28, R20, 6.75539944105574400000e+15 ;  /* 0x433800001c14742b */ /* 0x000fe40000000014 */
[----:B------:R-:W-:Y:S01]  /*17f0*/  FSETP.GEU.AND P0, PT, |R29|, 4.1917929649353027344, PT ;  /* 0x4086232b1d00780b */ /* 0x000fe20003f0e200 */
[----:B------:R-:W-:-:S05]  /*1800*/  DADD R26, R26, -R28 ;  /* 0x000000001a1a7229 */ /* 0x000fca000000081c */
[----:B------:R-:W-:-:S03]  /*1810*/  DADD R22, R20, -6.75539944105574400000e+15 ;  /* 0xc338000014167429 */ /* 0x000fc60000000000 */
[----:B------:R-:W-:-:S05]  /*1820*/  DADD R24, R24, R26 ;  /* 0x0000000018187229 */ /* 0x000fca000000001a */
[----:B------:R-:W-:Y:S01]  /*1830*/  DFMA R30, R22, -UR8, R28 ;  /* 0x80000008161e7c2b */ /* 0x000fe2000800001c */
[----:B------:R-:W-:Y:S01]  /*1840*/  UMOV UR8, 0x3b39803f ;  /* 0x3b39803f00087882 */ /* 0x000fe20000000000 */
[----:B------:R-:W-:-:S06]  /*1850*/  UMOV UR9, 0x3c7abc9e ;  /* 0x3c7abc9e00097882 */ /* 0x000fcc0000000000 */
[----:B------:R-:W-:Y:S01]  /*1860*/  DFMA R30, R22, -UR8, R30 ;  /* 0x80000008161e7c2b */ /* 0x000fe2000800001e */
[----:B------:R-:W-:Y:S01]  /*1870*/  UMOV UR8, 0x69ce2bdf ;  /* 0x69ce2bdf00087882 */ /* 0x000fe20000000000 */
[----:B------:R-:W-:Y:S01]  /*1880*/  IMAD.MOV.U32 R22, RZ, RZ, -0x35dec16 ;  /* 0xfca213eaff167424 */ /* 0x000fe200078e00ff */
[----:B------:R-:W-:Y:S01]  /*1890*/  MOV R23, 0x3e928af3 ;  /* 0x3e928af300177802 */ /* 0x000fe20000000f00 */
[----:B------:R-:W-:-:S05]  /*18a0*/  UMOV UR9, 0x3e5ade15 ;  /* 0x3e5ade1500097882 */ /* 0x000fca0000000000 */
[----:B------:R-:W-:Y:S01]  /*18b0*/  DFMA R22, R30, UR8, R22 ;  /* 0x000000081e167c2b */ /* 0x000fe20008000016 */
[----:B------:R-:W-:Y:S01]  /*18c0*/  UMOV UR8, 0x62401315 ;  /* 0x6240131500087882 */ /* 0x000fe20000000000 */
[----:B------:R-:W-:-:S06]  /*18d0*/  UMOV UR9, 0x3ec71dee ;  /* 0x3ec71dee00097882 */ /* 0x000fcc0000000000 */
[----:B------:R-:W-:Y:S01]  /*18e0*/  DFMA R22, R30, R22, UR8 ;  /* 0x000000081e167e2b */ /* 0x000fe20008000016 */
        /* <DEDUP_REMOVED lines=20> */
[----:B------:R-:W-:-:S08]  /*1a30*/  DFMA R22, R30, R22, UR8 ;  /* 0x000000081e167e2b */ /* 0x000fd00008000016 */
[----:B------:R-:W-:-:S08]  /*1a40*/  DFMA R22, R30, R22, 1 ;  /* 0x3ff000001e16742b */ /* 0x000fd00000000016 */
[----:B------:R-:W-:-:S10]  /*1a50*/  DFMA R22, R30, R22, 1 ;  /* 0x3ff000001e16742b */ /* 0x000fd40000000016 */
[----:B------:R-:W-:Y:S02]  /*1a60*/  IMAD R27, R20, 0x100000, R23 ;  /* 0x00100000141b7824 */ /* 0x000fe400078e0217 */
[----:B------:R-:W-:Y:S01]  /*1a70*/  IMAD.MOV.U32 R26, RZ, RZ, R22 ;  /* 0x000000ffff1a7224 */ /* 0x000fe200078e0016 */
[----:B------:R-:W-:Y:S06]  /*1a80*/  @!P0 BRA `(.L_x_29) ;  /* 0x0000000000308947 */ /* 0x000fec0003800000 */
[----:B------:R-:W-:Y:S01]  /*1a90*/  FSETP.GEU.AND P1, PT, |R29|, 4.2275390625, PT ;  /* 0x408748001d00780b */ /* 0x000fe20003f2e200 */
[C---:B------:R-:W-:Y:S02]  /*1aa0*/  DADD R26, R28.reuse, +INF ;  /* 0x7ff000001c1a7429 */ /* 0x040fe40000000000 */
[----:B------:R-:W-:-:S08]  /*1ab0*/  DSETP.GEU.AND P0, PT, R28, RZ, PT ;  /* 0x000000ff1c00722a */ /* 0x000fd00003f0e000 */
[----:B------:R-:W-:Y:S02]  /*1ac0*/  FSEL R26, R26, RZ, P0 ;  /* 0x000000ff1a1a7208 */ /* 0x000fe40000000000 */
[----:B------:R-:W-:Y:S02]  /*1ad0*/  @!P1 LEA.HI R3, R20, R20, RZ, 0x1 ;  /* 0x0000001414039211 */ /* 0x000fe400078f08ff */
[----:B------:R-:W-:Y:S02]  /*1ae0*/  FSEL R27, R27, RZ, P0 ;  /* 0x000000ff1b1b7208 */ /* 0x000fe40000000000 */
[----:B------:R-:W-:-:S05]  /*1af0*/  @!P1 SHF.R.S32.HI R3, RZ, 0x1, R3 ;  /* 0x00000001ff039819 */ /* 0x000fca0000011403 */
[----:B------:R-:W-:Y:S02]  /*1b00*/  @!P1 IMAD.IADD R20, R20, 0x1, -R3 ;  /* 0x0000000114149824 */ /* 0x000fe400078e0a03 */
[----:B------:R-:W-:-:S03]  /*1b10*/  @!P1 IMAD R23, R3, 0x100000, R23 ;  /* 0x0010000003179824 */ /* 0x000fc600078e0217 */
[----:B------:R-:W-:Y:S01]  /*1b20*/  @!P1 LEA R21, R20, 0x3ff00000, 0x14 ;  /* 0x3ff0000014159811 */ /* 0x000fe200078ea0ff */
[----:B------:R-:W-:-:S06]  /*1b30*/  @!P1 IMAD.MOV.U32 R20, RZ, RZ, RZ ;  /* 0x000000ffff149224 */ /* 0x000fcc00078e00ff */
[----:B------:R-:W-:-:S11]  /*1b40*/  @!P1 DMUL R26, R22, R20 ;  /* 0x00000014161a9228 */ /* 0x000fd60000000000 */
.L_x_29:
[----:B------:R-:W-:Y:S01]  /*1b50*/  DFMA R24, R24, R26, R26 ;  /* 0x0000001a1818722b */ /* 0x000fe2000000001a */
[----:B------:R-:W-:Y:S01]  /*1b60*/  IMAD.MOV.U32 R37, RZ, RZ, 0x0 ;  /* 0x00000000ff257424 */ /* 0x000fe200078e00ff */
[----:B------:R-:W-:-:S08]  /*1b70*/  DSETP.NEU.AND P0, PT, |R26|, +INF , PT ;  /* 0x7ff000001a00742a */ /* 0x000fd00003f0d200 */
[----:B------:R-:W-:Y:S02]  /*1b80*/  FSEL R20, R26, R24, !P0 ;  /* 0x000000181a147208 */ /* 0x000fe40004000000 */
[----:B------:R-:W-:Y:S01]  /*1b90*/  FSEL R3, R27, R25, !P0 ;  /* 0x000000191b037208 */ /* 0x000fe20004000000 */
[----:B------:R-:W-:Y:S06]  /*1ba0*/  RET.REL.NODEC R36 `(_Z11convergence6MatrixS_Pd) ;  /* 0xffffffe424147950 */ /* 0x000fec0003c3ffff */
.L_x_30:
[----:B------:R-:W-:-:S00]  /*1bb0*/  BRA `(.L_x_30) ;  /* 0xfffffffc00fc7947 */ /* 0x000fc0000383ffff */
[----:B------:R-:W-:-:S00]  /*1bc0*/  NOP ;  /* 0x0000000000007918 */ /* 0x000fc00000000000 */
        /* <DEDUP_REMOVED lines=11> */
.L_x_89:


//--------------------- .text._Z7getDist6MatrixS_S_ --------------------------
	.section	.text._Z7getDist6MatrixS_S_,"ax",@progbits
	.align	128
        .global         _Z7getDist6MatrixS_S_
        .type           _Z7getDist6MatrixS_S_,@function
        .size           _Z7getDist6MatrixS_S_,(.L_x_91 - _Z7getDist6MatrixS_S_)
        .other          _Z7getDist6MatrixS_S_,@"STO_CUDA_ENTRY STV_DEFAULT"
_Z7getDist6MatrixS_S_:
.text._Z7getDist6MatrixS_S_:
[----:B------:R-:W-:Y:S01]  /*0000*/  LDC R1, c[0x0][0x37c] ;  /* 0x0000df00ff017b82 */ /* 0x000fe20000000800 */
[----:B------:R-:W0:Y:S01]  /*0010*/  LDCU UR7, c[0x0][0x360] ;  /* 0x00006c00ff0777ac */ /* 0x000e220008000800 */
[----:B------:R-:W-:-:S06]  /*0020*/  IMAD.MOV.U32 R2, RZ, RZ, RZ ;  /* 0x000000ffff027224 */ /* 0x000fcc00078e00ff */
[----:B------:R-:W1:Y:S01]  /*0030*/  S2UR UR6, SR_CgaCtaId ;  /* 0x00000000000679c3 */ /* 0x000e620000008800 */
[----:B------:R-:W2:Y:S01]  /*0040*/  LDCU UR4, c[0x0][0x394] ;  /* 0x00007280ff0477ac */ /* 0x000ea20008000800 */
[----:B------:R-:W3:Y:S01]  /*0050*/  LDCU.64 UR8, c[0x0][0x358] ;  /* 0x00006b00ff0877ac */ /* 0x000ee20008000a00 */
[----:B0-----:R-:W0:Y:S01]  /*0060*/  I2F.U32.RP R0, UR7 ;  /* 0x0000000700007d06 */ /* 0x001e220008209000 */
[----:B------:R-:W-:Y:S01]  /*0070*/  ISETP.NE.U32.AND P2, PT, RZ, UR7, PT ;  /* 0x00000007ff007c0c */ /* 0x000fe2000bf45070 */
[----:B------:R-:W-:Y:S02]  /*0080*/  IMAD.U32 R6, RZ, RZ, UR7 ;  /* 0x00000007ff067e24 */ /* 0x000fe4000f8e00ff */
[----:B--2---:R-:W-:Y:S01]  /*0090*/  IMAD.U32 R7, RZ, RZ, UR4 ;  /* 0x00000004ff077e24 */ /* 0x004fe2000f8e00ff */
[----:B------:R-:W-:Y:S02]  /*00a0*/  UMOV UR4, 0x400 ;  /* 0x0000040000047882 */ /* 0x000fe40000000000 */
[----:B------:R-:W-:-:S02]  /*00b0*/  UIADD3 UR5, UPT, UPT, UR4, 0x1000, URZ ;  /* 0x0000100004057890 */ /* 0x000fc4000fffe0ff */
[----:B-1----:R-:W-:Y:S02]  /*00c0*/  ULEA UR4, UR6, UR4, 0x18 ;  /* 0x0000000406047291 */ /* 0x002fe4000f8ec0ff */
[----:B------:R-:W-:Y:S01]  /*00d0*/  ULEA UR5, UR6, UR5, 0x18 ;  /* 0x0000000506057291 */ /* 0x000fe2000f8ec0ff */
[----:B0-----:R-:W0:Y:S02]  /*00e0*/  MUFU.RCP R0, R0 ;  /* 0x0000000000007308 */ /* 0x001e240000001000 */
[----:B0-----:R-:W-:-:S06]  /*00f0*/  VIADD R4, R0, 0xffffffe ;  /* 0x0ffffffe00047836 */ /* 0x001fcc0000000000 */
[----:B------:R-:W0:Y:S02]  /*0100*/  F2I.FTZ.U32.TRUNC.NTZ R3, R4 ;  /* 0x0000000400037305 */ /* 0x000e24000021f000 */
[----:B0-----:R-:W-:-:S04]  /*0110*/  IMAD.MOV R5, RZ, RZ, -R3 ;  /* 0x000000ffff057224 */ /* 0x001fc800078e0a03 */
[----:B------:R-:W-:-:S04]  /*0120*/  IMAD R5, R5, UR7, RZ ;  /* 0x0000000705057c24 */ /* 0x000fc8000f8e02ff */
[----:B------:R-:W-:Y:S02]  /*0130*/  IMAD.HI.U32 R2, R3, R5, R2 ;  /* 0x0000000503027227 */ /* 0x000fe400078e0002 */
[----:B------:R-:W0:Y:S04]  /*0140*/  S2R R3, SR_TID.X ;  /* 0x0000000000037919 */ /* 0x000e280000002100 */
[----:B------:R-:W-:-:S04]  /*0150*/  IMAD.HI.U32 R2, R2, R7, RZ ;  /* 0x0000000702027227 */ /* 0x000fc800078e00ff */
[----:B------:R-:W-:-:S04]  /*0160*/  IMAD.MOV R0, RZ, RZ, -R2 ;  /* 0x000000ffff007224 */ /* 0x000fc800078e0a02 */
[----:B------:R-:W-:-:S05]  /*0170*/  IMAD R0, R0, UR7, R7 ;  /* 0x0000000700007c24 */ /* 0x000fca000f8e0207 */
[----:B------:R-:W-:-:S13]  /*0180*/  ISETP.GE.U32.AND P0, PT, R0, UR7, PT ;  /* 0x0000000700007c0c */ /* 0x000fda000bf06070 */
[----:B------:R-:W-:Y:S02]  /*0190*/  @P0 VIADD R0, R0, -UR7 ;  /* 0x8000000700000c36 */ /* 0x000fe40008000000 */
[----:B------:R-:W-:Y:S01]  /*01a0*/  @P0 VIADD R2, R2, 0x1 ;  /* 0x0000000102020836 */ /* 0x000fe20000000000 */
[C---:B0-----:R-:W-:Y:S02]  /*01b0*/  LEA R4, R3.reuse, UR4, 0x3 ;  /* 0x0000000403047c11 */ /* 0x041fe4000f8e18ff */
[----:B------:R-:W-:Y:S02]  /*01c0*/  ISETP.GE.U32.AND P1, PT, R0, UR7, PT ;  /* 0x0000000700007c0c */ /* 0x000fe4000bf26070 */
[----:B------:R-:W-:Y:S01]  /*01d0*/  LEA R5, R3, UR5, 0x3 ;  /* 0x0000000503057c11 */ /* 0x000fe2000f8e18ff */
[----:B------:R0:W-:Y:S04]  /*01e0*/  STS.64 [R4], RZ ;  /* 0x000000ff04007388 */ /* 0x0001e80000000a00 */
[----:B------:R0:W-:Y:S06]  /*01f0*/  STS.64 [R5], RZ ;  /* 0x000000ff05007388 */ /* 0x0001ec0000000a00 */
[----:B------:R-:W-:Y:S01]  /*0200*/  @P1 VIADD R2, R2, 0x1 ;  /* 0x0000000102021836 */ /* 0x000fe20000000000 */
[----:B------:R-:W-:-:S05]  /*0210*/  @!P2 LOP3.LUT R2, RZ, UR7, RZ, 0x33, !PT ;  /* 0x00000007ff02ac12 */ /* 0x000fca000f8e33ff */
[----:B------:R-:W-:Y:S01]  /*0220*/  VIADD R12, R2, 0x1 ;  /* 0x00000001020c7836 */ /* 0x000fe20000000000 */
[----:B------:R-:W-:Y:S04]  /*0230*/  BAR.SYNC.DEFER_BLOCKING 0x0 ;  /* 0x0000000000007b1d */ /* 0x000fe80000010000 */
[----:B------:R-:W-:-:S13]  /*0240*/  ISETP.NE.AND P0, PT, R12, RZ, PT ;  /* 0x000000ff0c00720c */ /* 0x000fda0003f05270 */
[----:B0--3--:R-:W-:Y:S05]  /*0250*/  @!P0 BRA `(.L_x_31) ;  /* 0x0000002800488947 */ /* 0x009fea0003800000 */
[----:B------:R-:W0:Y:S01]  /*0260*/  LDCU UR5, c[0x0][0x390] ;  /* 0x00007200ff0577ac */ /* 0x000e220008000800 */
[----:B------:R-:W1:Y:S01]  /*0270*/  S2UR UR10, SR_CTAID.Y ;  /* 0x00000000000a79c3 */ /* 0x000e620000002600 */
[----:B------:R-:W-:Y:S01]  /*0280*/  BSSY.RECONVERGENT B1, `(.L_x_31) ;  /* 0x000028f000017945 */ /* 0x000fe20003800200 */
[----:B0-----:R-:W-:-:S09]  /*0290*/  UISETP.GE.AND UP0, UPT, UR5, 0x1, UPT ;  /* 0x000000010500788c */ /* 0x001fd2000bf06270 */
[----:B-1----:R-:W-:Y:S05]  /*02a0*/  BRA.U !UP0, `(.L_x_32) ;  /* 0x0000001508547547 */ /* 0x002fea000b800000 */
[----:B------:R-:W0:Y:S01]  /*02b0*/  S2UR UR11, SR_CTAID.X ;  /* 0x00000000000b79c3 */ /* 0x000e220000002500 */
[----:B------:R-:W-:Y:S02]  /*02c0*/  ULOP3.LUT UR6, UR5, 0x7ffffffc, URZ, 0xc0, !UPT ;  /* 0x7ffffffc05067892 */ /* 0x000fe4000f8ec0ff */
[----:B------:R-:W-:Y:S02]  /*02d0*/  ULOP3.LUT UR5, UR5, 0x3, URZ, 0xc0, !UPT ;  /* 0x0000000305057892 */ /* 0x000fe4000f8ec0ff */
[----:B------:R-:W-:Y:S01]  /*02e0*/  UIADD3 UR6, UPT, UPT, -UR6, URZ, URZ ;  /* 0x000000ff06067290 */ /* 0x000fe2000fffe1ff */
[----:B------:R-:W-:-:S11]  /*02f0*/  UMOV UR4, URZ ;  /* 0x000000ff00047c82 */ /* 0x000fd60008000000 */
.L_x_69:
[----:B-1----:R-:W1:Y:S01]  /*0300*/  LDCU UR7, c[0x0][0x394] ;  /* 0x00007280ff0777ac */ /* 0x002e620008000800 */
[----:B------:R-:W-:Y:S01]  /*0310*/  IMAD R7, R6, UR4, R3 ;  /* 0x0000000406077c24 */ /* 0x000fe2000f8e0203 */
[----:B------:R-:W-:Y:S04]  /*0320*/  BSSY.RECONVERGENT B0, `(.L_x_33) ;  /* 0x0000149000007945 */ /* 0x000fe80003800200 */
[----:B-1----:R-:W-:-:S13]  /*0330*/  ISETP.GE.AND P0, PT, R7, UR7, PT ;  /* 0x0000000707007c0c */ /* 0x002fda000bf06270 */
[----:B------:R-:W-:Y:S05]  /*0340*/  @P0 BRA `(.L_x_34) ;  /* 0x0000001400180947 */ /* 0x000fea0003800000 */
[----:B------:R-:W1:Y:S01]  /*0350*/  LDCU UR7, c[0x0][0x390] ;  /* 0x00007200ff0777ac */ /* 0x000e620008000800 */
[----:B------:R-:W-:Y:S01]  /*0360*/  HFMA2 R10, -RZ, RZ, 0, 0 ;  /* 0x00000000ff0a7431 */ /* 0x000fe200000001ff */
[----:B------:R-:W-:Y:S01]  /*0370*/  CS2R R32, SRZ ;  /* 0x0000000000207805 */ /* 0x000fe2000001ff00 */
[----:B-1----:R-:W-:Y:S02]  /*0380*/  UISETP.GE.U32.AND UP0, UPT, UR7, 0x4, UPT ;  /* 0x000000040700788c */ /* 0x002fe4000bf06070 */
[----:B------:R-:W-:-:S07]  /*0390*/  IMAD R7, R7, UR7, RZ ;  /* 0x0000000707077c24 */ /* 0x000fce000f8e02ff */
[----:B------:R-:W-:Y:S05]  /*03a0*/  BRA.U !UP0, `(.L_x_35) ;  /* 0x0000000908307547 */ /* 0x000fea000b800000 */
[----:B------:R-:W0:Y:S01]  /*03b0*/  LDCU UR7, c[0x0][0x380] ;  /* 0x00007000ff0777ac */ /* 0x000e220008000800 */
[----:B------:R-:W1:Y:S01]  /*03c0*/  LDC.64 R14, c[0x0][0x388] ;  /* 0x0000e200ff0e7b82 */ /* 0x000e620000000a00 */
[----:B------:R-:W-:Y:S01]  /*03d0*/  IMAD.MOV.U32 R37, RZ, RZ, R7 ;  /* 0x000000ffff257224 */ /* 0x000fe200078e0007 */
[----:B------:R-:W-:Y:S01]  /*03e0*/  CS2R R32, SRZ ;  /* 0x0000000000207805 */ /* 0x000fe2000001ff00 */
[----:B------:R-:W-:-:S05]  /*03f0*/  IMAD.U32 R36, RZ, RZ, UR6 ;  /* 0x00000006ff247e24 */ /* 0x000fca000f8e00ff */
[----:B------:R-:W2:Y:S01]  /*0400*/  LDC.64 R12, c[0x0][0x398] ;  /* 0x0000e600ff0c7b82 */ /* 0x000ea20000000a00 */
[----:B0-----:R-:W-:-:S06]  /*0410*/  UIMAD UR7, UR11, UR7, 0x3 ;  /* 0x000000030b0774a4 */ /* 0x001fcc000f8e0207 */
[----:B------:R-:W-:-:S07]  /*0420*/  IMAD.U32 R39, RZ, RZ, UR7 ;  /* 0x00000007ff277e24 */ /* 0x000fce000f8e00ff */
.L_x_52:
[----:B------:R-:W-:Y:S02]  /*0430*/  VIADD R17, R39, 0xfffffffd ;  /* 0xfffffffd27117836 */ /* 0x000fe40000000000 */
[----:B--2---:R-:W-:-:S04]  /*0440*/  IMAD.WIDE R10, R37, 0x8, R12 ;  /* 0x00000008250a7825 */ /* 0x004fc800078e020c */
[----:B-1----:R-:W-:Y:S01]  /*0450*/  IMAD.WIDE.U32 R16, R17, 0x8, R14 ;  /* 0x0000000811107825 */ /* 0x002fe200078e000e */
[----:B------:R-:W2:Y:S05]  /*0460*/  LDG.E.64 R34, desc[UR8][R10.64] ;  /* 0x000000080a227981 */ /* 0x000eaa000c1e1b00 */
[----:B------:R-:W2:Y:S01]  /*0470*/  LDG.E.64 R16, desc[UR8][R16.64] ;  /* 0x0000000810107981 */ /* 0x000ea2000c1e1b00 */
[----:B------:R-:W-:Y:S01]  /*0480*/  BSSY.RECONVERGENT B2, `(.L_x_36) ;  /* 0x0000006000027945 */ /* 0x000fe20003800200 */
[----:B------:R-:W-:Y:S01]  /*0490*/  VIADD R9, R39, 0xfffffffe ;  /* 0xfffffffe27097836 */ /* 0x000fe20000000000 */
[----:B------:R-:W-:Y:S01]  /*04a0*/  MOV R0, 0x4e0 ;  /* 0x000004e000007802 */ /* 0x000fe20000000f00 */
[----:B--2---:R-:W-:-:S08]  /*04b0*/  DADD R34, R16, -R34 ;  /* 0x0000000010227229 */ /* 0x004fd00000000822 */
[----:B------:R-:W-:-:S11]  /*04c0*/  DADD R24, -RZ, |R34| ;  /* 0x00000000ff187229 */ /* 0x000fd60000000522 */
[----:B------:R-:W-:Y:S05]  /*04d0*/  CALL.REL.NOINC `($_Z7getDist6MatrixS_S_$__internal_accurate_pow) ;  /* 0x0000002c00f07944 */ /* 0x000fea0003c00000 */
[----:B------:R-:W-:Y:S05]  /*04e0*/  BSYNC.RECONVERGENT B2 ;  /* 0x0000000000027941 */ /* 0x000fea0003800200 */
.L_x_36:
        /* <DEDUP_REMOVED lines=15> */
.L_x_39:
[----:B------:R-:W-:-:S11]  /*05e0*/  DADD R16, R34, 2 ;  /* 0x4000000022107429 */ /* 0x000fd60000000000 */
.L_x_38:
[----:B------:R-:W-:Y:S05]  /*05f0*/  BSYNC.RECONVERGENT B2 ;  /* 0x0000000000027941 */ /* 0x000fea0003800200 */
.L_x_37:
[----:B------:R-:W-:Y:S01]  /*0600*/  IMAD.WIDE.U32 R18, R9, 0x8, R14 ;  /* 0x0000000809127825 */ /* 0x000fe200078e000e */
        /* <DEDUP_REMOVED lines=9> */
[----:B------:R-:W-:-:S11]  /*06a0*/  DADD R24, -RZ, |R8| ;  /* 0x00000000ff187229 */ /* 0x000fd60000000508 */
[----:B------:R-:W-:Y:S05]  /*06b0*/  CALL.REL.NOINC `($_Z7getDist6MatrixS_S_$__internal_accurate_pow) ;  /* 0x0000002c00787944 */ /* 0x000fea0003c00000 */
[----:B------:R-:W-:Y:S05]  /*06c0*/  BSYNC.RECONVERGENT B2 ;  /* 0x0000000000027941 */ /* 0x000fea0003800200 */
.L_x_40:
        /* <DEDUP_REMOVED lines=15> */
.L_x_43:
[----:B------:R-:W-:-:S11]  /*07c0*/  DADD R16, R8, 2 ;  /* 0x4000000008107429 */ /* 0x000fd60000000000 */
.L_x_42:
[----:B------:R-:W-:Y:S05]  /*07d0*/  BSYNC.RECONVERGENT B2 ;  /* 0x0000000000027941 */ /* 0x000fea0003800200 */
.L_x_41:
[----:B------:R-:W-:Y:S01]  /*07e0*/  IADD3 R19, PT, PT, R39, -0x1, RZ ;  /* 0xffffffff27137810 */ /* 0x000fe20007ffe0ff */
[----:B------:R-:W2:Y:S04]  /*07f0*/  LDG.E.64 R34, desc[UR8][R10.64+0x10] ;  /* 0x000010080a227981 */ /* 0x000ea8000c1e1b00 */
[----:B------:R-:W-:-:S06]  /*0800*/  IMAD.WIDE.U32 R18, R19, 0x8, R14 ;  /* 0x0000000813127825 */ /* 0x000fcc00078e000e */
[----:B------:R-:W2:Y:S01]  /*0810*/  LDG.E.64 R18, desc[UR8][R18.64] ;  /* 0x0000000812127981 */ /* 0x000ea2000c1e1b00 */
[----:B------:R-:W-:-:S06]  /*0820*/  DSETP.NEU.AND P0, PT, R8, 1, PT ;  /* 0x3ff000000800742a */ /* 0x000fcc0003f0d000 */
[----:B------:R-:W-:Y:S02]  /*0830*/  FSEL R8, R16, RZ, P0 ;  /* 0x000000ff10087208 */ /* 0x000fe40000000000 */
[----:B------:R-:W-:Y:S01]  /*0840*/  FSEL R9, R17, 1.875, P0 ;  /* 0x3ff0000011097808 */ /* 0x000fe20000000000 */
[----:B------:R-:W-:Y:S01]  /*0850*/  BSSY.RECONVERGENT B2, `(.L_x_44) ;  /* 0x0000006000027945 */ /* 0x000fe20003800200 */
[----:B------:R-:W-:-:S04]  /*0860*/  MOV R0, 0x8b0 ;  /* 0x000008b000007802 */ /* 0x000fc80000000f00 */
[----:B------:R-:W-:Y:S02]  /*0870*/  DADD R32, R32, R8 ;  /* 0x0000000020207229 */ /* 0x000fe40000000008 */
[----:B--2---:R-:W-:-:S08]  /*0880*/  DADD R34, R18, -R34 ;  /* 0x0000000012227229 */ /* 0x004fd00000000822 */
[----:B------:R-:W-:-:S11]  /*0890*/  DADD R24, -RZ, |R34| ;  /* 0x00000000ff187229 */ /* 0x000fd60000000522 */
[----:B------:R-:W-:Y:S05]  /*08a0*/  CALL.REL.NOINC `($_Z7getDist6MatrixS_S_$__internal_accurate_pow) ;  /* 0x0000002800fc7944 */ /* 0x000fea0003c00000 */
[----:B------:R-:W-:Y:S05]  /*08b0*/  BSYNC.RECONVERGENT B2 ;  /* 0x0000000000027941 */ /* 0x000fea0003800200 */
.L_x_44:
        /* <DEDUP_REMOVED lines=15> */
.L_x_47:
[----:B------:R-:W-:-:S11]  /*09b0*/  DADD R16, R34, 2 ;  /* 0x4000000022107429 */ /* 0x000fd60000000000 */
.L_x_46:
[----:B------:R-:W-:Y:S05]  /*09c0*/  BSYNC.RECONVERGENT B2 ;  /* 0x0000000000027941 */ /* 0x000fea0003800200 */
.L_x_45:
        /* <DEDUP_REMOVED lines=13> */
.L_x_48:
        /* <DEDUP_REMOVED lines=15> */
.L_x_51:
[----:B------:R-:W-:-:S11]  /*0b90*/  DADD R16, R8, 2 ;  /* 0x4000000008107429 */ /* 0x000fd60000000000 */
.L_x_50:
[----:B------:R-:W-:Y:S05]  /*0ba0*/  BSYNC.RECONVERGENT B2 ;  /* 0x0000000000027941 */ /* 0x000fea0003800200 */
.L_x_49:
[----:B------:R-:W-:Y:S01]  /*0bb0*/  DSETP.NEU.AND P0, PT, R8, 1, PT ;  /* 0x3ff000000800742a */ /* 0x000fe20003f0d000 */
[----:B------:R-:W-:Y:S02]  /*0bc0*/  VIADD R36, R36, 0x4 ;  /* 0x0000000424247836 */ /* 0x000fe40000000000 */
[----:B------:R-:W-:Y:S02]  /*0bd0*/  VIADD R37, R37, 0x4 ;  /* 0x0000000425257836 */ /* 0x000fe40000000000 */
[----:B------:R-:W-:Y:S01]  /*0be0*/  VIADD R39, R39, 0x4 ;  /* 0x0000000427277836 */ /* 0x000fe20000000000 */
[----:B------:R-:W-:Y:S02]  /*0bf0*/  FSEL R8, R16, RZ, P0 ;  /* 0x000000ff10087208 */ /* 0x000fe40000000000 */
[----:B------:R-:W-:Y:S02]  /*0c00*/  FSEL R9, R17, 1.875, P0 ;  /* 0x3ff0000011097808 */ /* 0x000fe40000000000 */
[----:B------:R-:W-:-:S04]  /*0c10*/  ISETP.NE.AND P0, PT, R36, RZ, PT ;  /* 0x000000ff2400720c */ /* 0x000fc80003f05270 */
[----:B------:R-:W-:-:S09]  /*0c20*/  DADD R32, R32, R8 ;  /* 0x0000000020207229 */ /* 0x000fd20000000008 */
[----:B------:R-:W-:Y:S05]  /*0c30*/  @P0 BRA `(.L_x_52) ;  /* 0xfffffff400fc0947 */ /* 0x000fea000383ffff */
[----:B------:R-:W0:Y:S02]  /*0c40*/  LDCU UR7, c[0x0][0x390] ;  /* 0x00007200ff0777ac */ /* 0x000e240008000800 */
[----:B0-----:R-:W-:-:S06]  /*0c50*/  ULOP3.LUT UR7, UR7, 0x7ffffffc, URZ, 0xc0, !UPT ;  /* 0x7ffffffc07077892 */ /* 0x001fcc000f8ec0ff */
[----:B------:R-:W-:-:S07]  /*0c60*/  IMAD.U32 R10, RZ, RZ, UR7 ;  /* 0x00000007ff0a7e24 */ /* 0x000fce000f8e00ff */
.L_x_35:
[----:B------:R-:W-:-:S09]  /*0c70*/  UISETP.NE.AND UP0, UPT, UR5, URZ, UPT ;  /* 0x000000ff0500728c */ /* 0x000fd2000bf05270 */
[----:B------:R-:W-:Y:S05]  /*0c80*/  BRA.U !UP0, `(.L_x_53) ;  /* 0x0000000508a07547 */ /* 0x000fea000b800000 */
[----:B------:R-:W0:Y:S01]  /*0c90*/  LDC R11, c[0x0][0x380] ;  /* 0x0000e000ff0b7b82 */ /* 0x000e220000000800 */
[----:B------:R-:W-:-:S07]  /*0ca0*/  IMAD.IADD R9, R7, 0x1, R10 ;  /* 0x0000000107097824 */ /* 0x000fce00078e020a */
[----:B------:R-:W1:Y:S08]  /*0cb0*/  LDC.64 R12, c[0x0][0x398] ;  /* 0x0000e600ff0c7b82 */ /* 0x000e700000000a00 */
[----:B------:R-:W2:Y:S01]  /*0cc0*/  LDC.64 R14, c[0x0][0x388] ;  /* 0x0000e200ff0e7b82 */ /* 0x000ea20000000a00 */
[----:B0-----:R-:W-:Y:S02]  /*0cd0*/  IMAD R10, R11, UR11, R10 ;  /* 0x0000000b0b0a7c24 */ /* 0x001fe4000f8e020a */
[----:B-1----:R-:W-:-:S05]  /*0ce0*/  IMAD.WIDE R12, R9, 0x8, R12 ;  /* 0x00000008090c7825 */ /* 0x002fca00078e020c */
[----:B------:R-:W3:Y:S01]  /*0cf0*/  LDG.E.64 R16, desc[UR8][R12.64] ;  /* 0x000000080c107981 */ /* 0x000ee2000c1e1b00 */
[----:B--2---:R-:W-:-:S05]  /*0d00*/  IMAD.WIDE.U32 R14, R10, 0x8, R14 ;  /* 0x000000080a0e7825 */ /* 0x004fca00078e000e */
[----:B------:R-:W3:Y:S01]  /*0d10*/  LDG.E.64 R8, desc[UR8][R14.64] ;  /* 0x000000080e087981 */ /* 0x000ee2000c1e1b00 */
[----:B------:R-:W-:Y:S01]  /*0d20*/  BSSY.RECONVERGENT B2, `(.L_x_54) ;  /* 0x0000005000027945 */ /* 0x000fe20003800200 */
[----:B------:R-:W-:Y:S01]  /*0d30*/  MOV R0, 0xd70 ;  /* 0x00000d7000007802 */ /* 0x000fe20000000f00 */
[----:B---3--:R-:W-:-:S08]  /*0d40*/  DADD R8, R8, -R16 ;  /* 0x0000000008087229 */ /* 0x008fd00000000810 */
[----:B------:R-:W-:-:S11]  /*0d50*/  DADD R24, -RZ, |R8| ;  /* 0x00000000ff187229 */ /* 0x000fd60000000508 */
[----:B------:R-:W-:Y:S05]  /*0d60*/  CALL.REL.NOINC `($_Z7getDist6MatrixS_S_$__internal_accurate_pow) ;  /* 0x0000002400cc7944 */ /* 0x000fea0003c00000 */
[----:B------:R-:W-:Y:S05]  /*0d70*/  BSYNC.RECONVERGENT B2 ;  /* 0x0000000000027941 */ /* 0x000fea0003800200 */
.L_x_54:
        /* <DEDUP_REMOVED lines=12> */
[----:B------:R-:W-:Y:S01]  /*0e40*/  MOV R16, 0x0 ;  /* 0x0000000000107802 */ /* 0x000fe20000000f00 */
[----:B------:R-:W-:Y:S01]  /*0e50*/  IMAD.MOV.U32 R17, RZ, RZ, 0x7ff00000 ;  /* 0x7ff00000ff117424 */ /* 0x000fe200078e00ff */
[----:B------:R-:W-:Y:S06]  /*0e60*/  BRA `(.L_x_56) ;  /* 0x0000000000047947 */ /* 0x000fec0003800000 */
.L_x_57:
[----:B------:R-:W-:-:S11]  /*0e70*/  DADD R16, R8, 2 ;  /* 0x4000000008107429 */ /* 0x000fd60000000000 */
.L_x_56:
[----:B------:R-:W-:Y:S05]  /*0e80*/  BSYNC.RECONVERGENT B2 ;  /* 0x0000000000027941 */ /* 0x000fea0003800200 */
.L_x_55:
[----:B------:R-:W-:Y:S01]  /*0e90*/  DSETP.NEU.AND P0, PT, R8, 1, PT ;  /* 0x3ff000000800742a */ /* 0x000fe20003f0d000 */
[----:B------:R-:W-:-:S05]  /*0ea0*/  UISETP.NE.AND UP0, UPT, UR5, 0x1, UPT ;  /* 0x000000010500788c */ /* 0x000fca000bf05270 */
[----:B------:R-:W-:Y:S02]  /*0eb0*/  FSEL R8, R16, RZ, P0 ;  /* 0x000000ff10087208 */ /* 0x000fe40000000000 */
[----:B------:R-:W-:-:S06]  /*0ec0*/  FSEL R9, R17, 1.875, P0 ;  /* 0x3ff0000011097808 */ /* 0x000fcc0000000000 */
[----:B------:R-:W-:Y:S01]  /*0ed0*/  DADD R32, R32, R8 ;  /* 0x0000000020207229 */ /* 0x000fe20000000008 */
[----:B------:R-:W-:Y:S10]  /*0ee0*/  BRA.U !UP0, `(.L_x_53) ;  /* 0x0000000508087547 */ /* 0x000ff4000b800000 */
[----:B------:R-:W0:Y:S01]  /*0ef0*/  LDC.64 R14, c[0x0][0x388] ;  /* 0x0000e200ff0e7b82 */ /* 0x000e220000000a00 */
[----:B------:R-:W-:Y:S01]  /*0f00*/  VIADD R9, R10, 0x1 ;  /* 0x000000010a097836 */ /* 0x000fe20000000000 */
[----:B------:R-:W2:Y:S03]  /*0f10*/  LDG.E.64 R16, desc[UR8][R12.64+0x8] ;  /* 0x000008080c107981 */ /* 0x000ea6000c1e1b00 */
[----:B0-----:R-:W-:-:S05]  /*0f20*/  IMAD.WIDE.U32 R14, R9, 0x8, R14 ;  /* 0x00000008090e7825 */ /* 0x001fca00078e000e */
[----:B------:R-:W2:Y:S01]  /*0f30*/  LDG.E.64 R8, desc[UR8][R14.64] ;  /* 0x000000080e087981 */ /* 0x000ea2000c1e1b00 */
[----:B------:R-:W-:Y:S01]  /*0f40*/  BSSY.RECONVERGENT B2, `(.L_x_58) ;  /* 0x0000005000027945 */ /* 0x000fe20003800200 */
[----:B------:R-:W-:Y:S01]  /*0f50*/  MOV R0, 0xf90 ;  /* 0x00000f9000007802 */ /* 0x000fe20000000f00 */
[----:B--2---:R-:W-:-:S08]  /*0f60*/  DADD R8, R8, -R16 ;  /* 0x0000000008087229 */ /* 0x004fd00000000810 */
[----:B------:R-:W-:-:S11]  /*0f70*/  DADD R24, -RZ, |R8| ;  /* 0x00000000ff187229 */ /* 0x000fd60000000508 */
[----:B------:R-:W-:Y:S05]  /*0f80*/  CALL.REL.NOINC `($_Z7getDist6MatrixS_S_$__internal_accurate_pow) ;  /* 0x0000002400447944 */ /* 0x000fea0003c00000 */
[----:B------:R-:W-:Y:S05]  /*0f90*/  BSYNC.RECONVERGENT B2 ;  /* 0x0000000000027941 */ /* 0x000fea0003800200 */
.L_x_58:
        /* <DEDUP_REMOVED lines=15> */
.L_x_61:
[----:B------:R-:W-:-:S11]  /*1090*/  DADD R16, R8, 2 ;  /* 0x4000000008107429 */ /* 0x000fd60000000000 */
.L_x_60:
[----:B------:R-:W-:Y:S05]  /*10a0*/  BSYNC.RECONVERGENT B2 ;  /* 0x0000000000027941 */ /* 0x000fea0003800200 */
.L_x_59:
        /* <DEDUP_REMOVED lines=17> */
.L_x_62:
        /* <DEDUP_REMOVED lines=15> */
.L_x_65:
[----:B------:R-:W-:-:S11]  /*12b0*/  DADD R16, R8, 2 ;  /* 0x4000000008107429 */ /* 0x000fd60000000000 */
.L_x_64:
[----:B------:R-:W-:Y:S05]  /*12c0*/  BSYNC.RECONVERGENT B2 ;  /* 0x0000000000027941 */ /* 0x000fea0003800200 */
.L_x_63:
[----:B------:R-:W-:-:S06]  /*12d0*/  DSETP.NEU.AND P0, PT, R8, 1, PT ;  /* 0x3ff000000800742a */ /* 0x000fcc0003f0d000 */
[----:B------:R-:W-:Y:S02]  /*12e0*/  FSEL R8, R16, RZ, P0 ;  /* 0x000000ff10087208 */ /* 0x000fe40000000000 */
[----:B------:R-:W-:-:S06]  /*12f0*/  FSEL R9, R17, 1.875, P0 ;  /* 0x3ff0000011097808 */ /* 0x000fcc0000000000 */
[----:B------:R-:W-:-:S11]  /*1300*/  DADD R32, R32, R8 ;  /* 0x0000000020207229 */ /* 0x000fd60000000008 */
.L_x_53:
[----:B------:R-:W1:Y:S01]  /*1310*/  LDC.64 R8, c[0x0][0x398] ;  /* 0x0000e600ff087b82 */ /* 0x000e620000000a00 */
[----:B------:R-:W-:-:S04]  /*1320*/  VIADD R7, R7, UR10 ;  /* 0x0000000a07077c36 */ /* 0x000fc80008000000 */
[----:B-1----:R-:W-:-:S06]  /*1330*/  IMAD.WIDE.U32 R8, R7, 0x8, R8 ;  /* 0x0000000807087825 */ /* 0x002fcc00078e0008 */
[----:B------:R-:W5:Y:S01]  /*1340*/  LDG.E.64 R8, desc[UR8][R8.64] ;  /* 0x0000000808087981 */ /* 0x000f62000c1e1b00 */
[C---:B------:R-:W-:Y:S01]  /*1350*/  DMUL R10, R32.reuse, -0.5 ;  /* 0xbfe00000200a7828 */ /* 0x040fe20000000000 */
[----:B------:R-:W-:Y:S01]  /*1360*/  IMAD.MOV.U32 R12, RZ, RZ, 0x652b82fe ;  /* 0x652b82feff0c7424 */ /* 0x000fe200078e00ff */
[----:B------:R-:W-:Y:S01]  /*1370*/  MOV R13, 0x3ff71547 ;  /* 0x3ff71547000d7802 */ /* 0x000fe20000000f00 */
[----:B------:R-:W-:Y:S01]  /*1380*/  UMOV UR12, 0xfefa39ef ;  /* 0xfefa39ef000c7882 */ /* 0x000fe20000000000 */
[----:B------:R-:W-:Y:S01]  /*1390*/  UMOV UR13, 0x3fe62e42 ;  /* 0x3fe62e42000d7882 */ /* 0x000fe20000000000 */
[----:B------:R-:W-:Y:S01]  /*13a0*/  BSSY.RECONVERGENT B2, `(.L_x_66) ;  /* 0x0000039000027945 */ /* 0x000fe20003800200 */
[----:B------:R-:W-:Y:S02]  /*13b0*/  DSETP.GT.AND P0, PT, R32, 1, PT ;  /* 0x3ff000002000742a */ /* 0x000fe40003f04000 */
[----:B------:R-:W-:Y:S02]  /*13c0*/  DFMA R12, R10, R12, 6.75539944105574400000e+15 ;  /* 0x433800000a0c742b */ /* 0x000fe4000000000c */
[----:B------:R-:W-:-:S06]  /*13d0*/  FSETP.GEU.AND P1, PT, |R11|, 4.1917929649353027344, PT ;  /* 0x4086232b0b00780b */ /* 0x000fcc0003f2e200 */
[----:B------:R-:W-:-:S08]  /*13e0*/  DADD R14, R12, -6.75539944105574400000e+15 ;  /* 0xc33800000c0e7429 */ /* 0x000fd00000000000 */
[----:B------:R-:W-:Y:S01]  /*13f0*/  DFMA R16, R14, -UR12, R10 ;  /* 0x8000000c0e107c2b */ /* 0x000fe2000800000a */
[----:B------:R-:W-:Y:S01]  /*1400*/  UMOV UR12, 0x3b39803f ;  /* 0x3b39803f000c7882 */ /* 0x000fe20000000000 */
[----:B------:R-:W-:-:S06]  /*1410*/  UMOV UR13, 0x3c7abc9e ;  /* 0x3c7abc9e000d7882 */ /* 0x000fcc0000000000 */
[----:B------:R-:W-:Y:S01]  /*1420*/  DFMA R16, R14, -UR12, R16 ;  /* 0x8000000c0e107c2b */ /* 0x000fe20008000010 */
[----:B------:R-:W-:Y:S01]  /*1430*/  UMOV UR12, 0x69ce2bdf ;  /* 0x69ce2bdf000c7882 */ /* 0x000fe20000000000 */
[----:B------:R-:W-:Y:S01]  /*1440*/  IMAD.MOV.U32 R14, RZ, RZ, -0x35dec16 ;  /* 0xfca213eaff0e7424 */ /* 0x000fe200078e00ff */
[----:B------:R-:W-:Y:S01]  /*1450*/  UMOV UR13, 0x3e5ade15 ;  /* 0x3e5ade15000d7882 */ /* 0x000fe20000000000 */
[----:B------:R-:W-:-:S06]  /*1460*/  IMAD.MOV.U32 R15, RZ, RZ, 0x3e928af3 ;  /* 0x3e928af3ff0f7424 */ /* 0x000fcc00078e00ff */
        /* <DEDUP_REMOVED lines=23> */
[----:B------:R1:W2:Y:S01]  /*15e0*/  LDS.64 R14, [R4] ;  /* 0x00000000040e7984 */ /* 0x0002a20000000a00 */
[----:B------:R-:W-:-:S05]  /*15f0*/  UMOV UR13, 0x3fe00000 ;  /* 0x3fe00000000d7882 */ /* 0x000fca0000000000 */
[----:B------:R-:W-:-:S08]  /*1600*/  DFMA R18, R16, R18, UR12 ;  /* 0x0000000c10127e2b */ /* 0x000fd00008000012 */
[----:B------:R-:W-:-:S08]  /*1610*/  DFMA R18, R16, R18, 1 ;  /* 0x3ff000001012742b */ /* 0x000fd00000000012 */
[----:B------:R-:W-:-:S10]  /*1620*/  DFMA R18, R16, R18, 1 ;  /* 0x3ff000001012742b */ /* 0x000fd40000000012 */
[----:B------:R-:W-:Y:S02]  /*1630*/  IMAD R17, R12, 0x100000, R19 ;  /* 0x001000000c117824 */ /* 0x000fe400078e0213 */
[----:B------:R-:W-:Y:S01]  /*1640*/  IMAD.MOV.U32 R16, RZ, RZ, R18 ;  /* 0x000000ffff107224 */ /* 0x000fe200078e0012 */
[----:B-1----:R-:W-:Y:S06]  /*1650*/  @!P1 BRA `(.L_x_67) ;  /* 0x0000000000349947 */ /* 0x002fec0003800000 */
[----:B------:R-:W-:Y:S01]  /*1660*/  FSETP.GEU.AND P2, PT, |R11|, 4.2275390625, PT ;  /* 0x408748000b00780b */ /* 0x000fe20003f4e200 */
[C---:B------:R-:W-:Y:S02]  /*1670*/  DADD R16, R10.reuse, +INF ;  /* 0x7ff000000a107429 */ /* 0x040fe40000000000 */
[----:B------:R-:W-:-:S08]  /*1680*/  DSETP.GEU.AND P1, PT, R10, RZ, PT ;  /* 0x000000ff0a00722a */ /* 0x000fd00003f2e000 */
[----:B------:R-:W-:Y:S02]  /*1690*/  FSEL R16, R16, RZ, P1 ;  /* 0x000000ff10107208 */ /* 0x000fe40000800000 */
[----:B------:R-:W-:Y:S01]  /*16a0*/  @!P2 LEA.HI R0, R12, R12, RZ, 0x1 ;  /* 0x0000000c0c00a211 */ /* 0x000fe200078f08ff */
[----:B------:R-:W-:Y:S01]  /*16b0*/  @!P2 IMAD.MOV.U32 R10, RZ, RZ, R18 ;  /* 0x000000ffff0aa224 */ /* 0x000fe200078e0012 */
[----:B------:R-:W-:Y:S02]  /*16c0*/  FSEL R17, R17, RZ, P1 ;  /* 0x000000ff11117208 */ /* 0x000fe40000800000 */
[----:B------:R-:W-:-:S05]  /*16d0*/  @!P2 SHF.R.S32.HI R11, RZ, 0x1, R0 ;  /* 0x00000001ff0ba819 */ /* 0x000fca0000011400 */
[----:B------:R-:W-:Y:S02]  /*16e0*/  @!P2 IMAD.IADD R12, R12, 0x1, -R11 ;  /* 0x000000010c0ca824 */ /* 0x000fe400078e0a0b */
[----:B------:R-:W-:-:S03]  /*16f0*/  @!P2 IMAD R11, R11, 0x100000, R19 ;  /* 0x001000000b0ba824 */ /* 0x000fc600078e0213 */
[----:B------:R-:W-:Y:S01]  /*1700*/  @!P2 LEA R13, R12, 0x3ff00000, 0x14 ;  /* 0x3ff000000c0da811 */ /* 0x000fe200078ea0ff */
[----:B------:R-:W-:-:S06]  /*1710*/  @!P2 IMAD.MOV.U32 R12, RZ, RZ, RZ ;  /* 0x000000ffff0ca224 */ /* 0x000fcc00078e00ff */
[----:B------:R-:W-:-:S11]  /*1720*/  @!P2 DMUL R16, R10, R12 ;  /* 0x0000000c0a10a228 */ /* 0x000fd60000000000 */
.L_x_67:
[----:B0-----:R-:W-:Y:S05]  /*1730*/  BSYNC.RECONVERGENT B2 ;  /* 0x0000000000027941 */ /* 0x001fea0003800200 */
.L_x_66:
[----:B------:R-:W-:Y:S02]  /*1740*/  FSEL R10, R16, RZ, !P0 ;  /* 0x000000ff100a7208 */ /* 0x000fe40004000000 */
[----:B------:R-:W-:-:S06]  /*1750*/  FSEL R11, R17, RZ, !P0 ;  /* 0x000000ff110b7208 */ /* 0x000fcc0004000000 */
[----:B--2--5:R-:W-:-:S07]  /*1760*/  DFMA R8, R10, R8, R14 ;  /* 0x000000080a08722b */ /* 0x024fce000000000e */
[----:B------:R-:W-:Y:S04]  /*1770*/  STS.64 [R4], R8 ;  /* 0x0000000804007388 */ /* 0x000fe80000000a00 */
[----:B------:R-:W0:Y:S02]  /*1780*/  LDS.64 R12, [R5] ;  /* 0x00000000050c7984 */ /* 0x000e240000000a00 */
[----:B0-----:R-:W-:-:S07]  /*1790*/  DADD R12, R10, R12 ;  /* 0x000000000a0c7229 */ /* 0x001fce000000000c */
[----:B------:R1:W-:Y:S04]  /*17a0*/  STS.64 [R5], R12 ;  /* 0x0000000c05007388 */ /* 0x0003e80000000a00 */
.L_x_34:
[----:B0-----:R-:W-:Y:S05]  /*17b0*/  BSYNC.RECONVERGENT B0 ;  /* 0x0000000000007941 */ /* 0x001fea0003800200 */
.L_x_33:
[----:B------:R-:W-:-:S13]  /*17c0*/  ISETP.NE.AND P0, PT, R2, UR4, PT ;  /* 0x0000000402007c0c */ /* 0x000fda000bf05270 */
[----:B------:R-:W-:Y:S05]  /*17d0*/  @!P0 BRA `(.L_x_68) ;  /* 0x0000001000e48947 */ /* 0x000fea0003800000 */
[----:B------:R-:W-:Y:S01]  /*17e0*/  UIADD3 UR4, UPT, UPT, UR4, 0x1, URZ ;  /* 0x0000000104047890 */ /* 0x000fe2000fffe0ff */
[----:B------:R-:W-:Y:S11]  /*17f0*/  BRA `(.L_x_69) ;  /* 0xffffffe800c07947 */ /* 0x000ff6000383ffff */
.L_x_32:
[----:B------:R-:W-:Y:S01]  /*1800*/  ISETP.GT.U32.AND P0, PT, R6, R7, PT ;  /* 0x000000070600720c */ /* 0x000fe20003f04070 */
[----:B------:R-:W-:-:S12]  /*1810*/  IMAD.MOV.U32 R0, RZ, RZ, RZ ;  /* 0x000000ffff007224 */ /* 0x000fd800078e00ff */
[----:B------:R-:W-:Y:S05]  /*1820*/  @P0 BRA `(.L_x_70) ;  /* 0x0000000c00ec0947 */ /* 0x000fea0003800000 */
[----:B------:R-:W-:Y:S01]  /*1830*/  MOV R8, 0x0 ;  /* 0x0000000000087802 */ /* 0x000fe20000000f00 */
[----:B------:R-:W-:Y:S01]  /*1840*/  IMAD.MOV.U32 R9, RZ, RZ, 0x43380000 ;  /* 0x43380000ff097424 */ /* 0x000fe200078e00ff */
[----:B------:R-:W-:Y:S01]  /*1850*/  UMOV UR4, 0xfefa39ef ;  /* 0xfefa39ef00047882 */ /* 0x000fe20000000000 */
[----:B------:R-:W-:Y:S01]  /*1860*/  UMOV UR5, 0x3fe62e42 ;  /* 0x3fe62e4200057882 */ /* 0x000fe20000000000 */
[----:B------:R-:W-:-:S03]  /*1870*/  LOP3.LUT R0, R12, 0xfffffffe, RZ, 0xc0, !PT ;  /* 0xfffffffe0c007812 */ /* 0x000fc600078ec0ff */
[----:B------:R-:W-:Y:S01]  /*1880*/  DADD R8, -R8, 6.75539944105574400000e+15 ;  /* 0x4338000008087429 */ /* 0x000fe20000000100 */
[----:B------:R-:W-:-:S07]  /*1890*/  ISETP.GT.AND P0, PT, R0, RZ, PT ;  /* 0x000000ff0000720c */ /* 0x000fce0003f04270 */
[----:B------:R-:W-:Y:S01]  /*18a0*/  DMUL R10, R8, -UR4 ;  /* 0x80000004080a7c28 */ /* 0x000fe20008000000 */
        /* <DEDUP_REMOVED lines=32> */
[----:B------:R-:W-:-:S07]  /*1ab0*/  UMOV UR4, URZ ;  /* 0x000000ff00047c82 */ /* 0x000fce0008000000 */
[----:B------:R-:W-:-:S08]  /*1ac0*/  DFMA R10, R8, R10, 1 ;  /* 0x3ff00000080a742b */ /* 0x000fd0000000000a */
[----:B------:R-:W-:Y:S01]  /*1ad0*/  DFMA R8, R8, R10, 1 ;  /* 0x3ff000000808742b */ /* 0x000fe2000000000a */
[----:B------:R-:W-:Y:S10]  /*1ae0*/  @!P0 BRA `(.L_x_71) ;  /* 0x0000000800c48947 */ /* 0x000ff40003800000 */
[----:B------:R-:W-:Y:S01]  /*1af0*/  VIADD R10, R0, -UR4 ;  /* 0x80000004000a7c36 */ /* 0x000fe20008000000 */
[----:B------:R-:W-:-:S04]  /*1b00*/  PLOP3.LUT P0, PT, PT, PT, PT, 0x80, 0x8 ;  /* 0x000000000008781c */ /* 0x000fc80003f0f070 */
[----:B------:R-:W-:-:S13]  /*1b10*/  ISETP.GT.AND P1, PT, R10, 0x6, PT ;  /* 0x000000060a00780c */ /* 0x000fda0003f24270 */
[----:B------:R-:W-:Y:S05]  /*1b20*/  @!P1 BRA `(.L_x_72) ;  /* 0x0000000400c49947 */ /* 0x000fea0003800000 */
[----:B------:R-:W0:Y:S01]  /*1b30*/  LDC R7, c[0x0][0x394] ;  /* 0x0000e500ff077b82 */ /* 0x000e220000000800 */
[----:B------:R-:W-:Y:S01]  /*1b40*/  PLOP3.LUT P0, PT, PT, PT, PT, 0x8, 0x80 ;  /* 0x000000000080781c */ /* 0x000fe20003f0e170 */
[----:B------:R-:W-:-:S12]  /*1b50*/  VIADD R22, R0, 0xfffffffa ;  /* 0xfffffffa00167836 */ /* 0x000fd80000000000 */
.L_x_73:
[----:B------:R-:W-:-:S05]  /*1b60*/  IMAD R10, R6, UR4, R3 ;  /* 0x00000004060a7c24 */ /* 0x000fca000f8e0203 */
[----:B0-----:R-:W-:-:S13]  /*1b70*/  ISETP.GE.AND P2, PT, R10, R7, PT ;  /* 0x000000070a00720c */ /* 0x001fda0003f46270 */
[----:B------:R-:W0:Y:S01]  /*1b80*/  @!P2 LDC R11, c[0x0][0x390] ;  /* 0x0000e400ff0bab82 */ /* 0x000e220000000800 */
[----:B------:R-:W-:Y:S01]  /*1b90*/  UIADD3 UR5, UPT, UPT, UR4, 0x2, URZ ;  /* 0x0000000204057890 */ /* 0x000fe2000fffe0ff */
[----:B-1----:R-:W1:Y:S06]  /*1ba0*/  @!P2 LDS.64 R18, [R4] ;  /* 0x000000000412a984 */ /* 0x002e6c0000000a00 */
[----:B------:R-:W2:Y:S01]  /*1bb0*/  @!P2 LDC.64 R14, c[0x0][0x398] ;  /* 0x0000e600ff0eab82 */ /* 0x000ea20000000a00 */
[----:B0-----:R-:W-:-:S04]  /*1bc0*/  @!P2 IMAD R11, R10, R11, UR10 ;  /* 0x0000000a0a0bae24 */ /* 0x001fc8000f8e020b */
[----:B--2---:R-:W-:-:S06]  /*1bd0*/  @!P2 IMAD.WIDE.U32 R14, R11, 0x8, R14 ;  /* 0x000000080b0ea825 */ /* 0x004fcc00078e000e */
[----:B------:R-:W1:Y:S01]  /*1be0*/  @!P2 LDG.E.64 R14, desc[UR8][R14.64] ;  /* 0x000000080e0ea981 */ /* 0x000e62000c1e1b00 */
[----:B------:R-:W-:-:S05]  /*1bf0*/  IMAD.IADD R10, R6, 0x1, R10 ;  /* 0x00000001060a7824 */ /* 0x000fca00078e020a */
[----:B------:R-:W-:-:S13]  /*1c00*/  ISETP.GE.AND P5, PT, R10, R7, PT ;  /* 0x000000070a00720c */ /* 0x000fda0003fa6270 */
[----:B------:R-:W0:Y:S08]  /*1c10*/  @!P5 LDC R11, c[0x0][0x390] ;  /* 0x0000e400ff0bdb82 */ /* 0x000e300000000800 */
[----:B------:R-:W2:Y:S01]  /*1c20*/  @!P5 LDC.64 R16, c[0x0][0x398] ;  /* 0x0000e600ff10db82 */ /* 0x000ea20000000a00 */
[----:B0-----:R-:W-:-:S04]  /*1c30*/  @!P5 IMAD R11, R10, R11, UR10 ;  /* 0x0000000a0a0bde24 */ /* 0x001fc8000f8e020b */
[----:B--2---:R-:W-:-:S06]  /*1c40*/  @!P5 IMAD.WIDE.U32 R16, R11, 0x8, R16 ;  /* 0x000000080b10d825 */ /* 0x004fcc00078e0010 */
[----:B------:R-:W2:Y:S01]  /*1c50*/  @!P5 LDG.E.64 R16, desc[UR8][R16.64] ;  /* 0x000000081010d981 */ /* 0x000ea2000c1e1b00 */
[----:B------:R-:W-:-:S05]  /*1c60*/  IMAD R10, R6, UR5, R3 ;  /* 0x00000005060a7c24 */ /* 0x000fca000f8e0203 */
[----:B------:R-:W-:-:S13]  /*1c70*/  ISETP.GE.AND P4, PT, R10, R7, PT ;  /* 0x000000070a00720c */ /* 0x000fda0003f86270 */
[----:B------:R-:W0:Y:S08]  /*1c80*/  @!P4 LDC R11, c[0x0][0x390] ;  /* 0x0000e400ff0bcb82 */ /* 0x000e300000000800 */
[----:B------:R-:W3:Y:S01]  /*1c90*/  @!P4 LDC.64 R12, c[0x0][0x398] ;  /* 0x0000e600ff0ccb82 */ /* 0x000ee20000000a00 */
[----:B0-----:R-:W-:-:S04]  /*1ca0*/  @!P4 IMAD R11, R10, R11, UR10 ;  /* 0x0000000a0a0bce24 */ /* 0x001fc8000f8e020b */
[----:B---3--:R-:W-:-:S06]  /*1cb0*/  @!P4 IMAD.WIDE.U32 R12, R11, 0x8, R12 ;  /* 0x000000080b0cc825 */ /* 0x008fcc00078e000c */
[----:B------:R-:W3:Y:S01]  /*1cc0*/  @!P4 LDG.E.64 R12, desc[UR8][R12.64] ;  /* 0x000000080c0cc981 */ /* 0x000ee2000c1e1b00 */
[----:B------:R-:W-:-:S05]  /*1cd0*/  IMAD.IADD R20, R6, 0x1, R10 ;  /* 0x0000000106147824 */ /* 0x000fca00078e020a */
[----:B------:R-:W-:-:S13]  /*1ce0*/  ISETP.GE.AND P1, PT, R20, R7, PT ;  /* 0x000000071400720c */ /* 0x000fda0003f26270 */
[----:B------:R-:W0:Y:S08]  /*1cf0*/  @!P1 LDC R21, c[0x0][0x390] ;  /* 0x0000e400ff159b82 */ /* 0x000e300000000800 */
[----:B------:R-:W4:Y:S01]  /*1d00*/  @!P1 LDC.64 R10, c[0x0][0x398] ;  /* 0x0000e600ff0a9b82 */ /* 0x000f220000000a00 */
[----:B0-----:R-:W-:-:S04]  /*1d10*/  @!P1 IMAD R21, R20, R21, UR10 ;  /* 0x0000000a14159e24 */ /* 0x001fc8000f8e0215 */
[----:B----4-:R-:W-:-:S06]  /*1d20*/  @!P1 IMAD.WIDE.U32 R10, R21, 0x8, R10 ;  /* 0x00000008150a9825 */ /* 0x010fcc00078e000a */
[----:B------:R-:W4:Y:S01]  /*1d30*/  @!P1 LDG.E.64 R10, desc[UR8][R10.64] ;  /* 0x000000080a0a9981 */ /* 0x000f22000c1e1b00 */
[----:B------:R-:W-:-:S06]  /*1d40*/  UIADD3 UR5, UPT, UPT, UR4, 0x4, URZ ;  /* 0x0000000404057890 */ /* 0x000fcc000fffe0ff */
[----:B------:R-:W-:-:S05]  /*1d50*/  IMAD R26, R6, UR5, R3 ;  /* 0x00000005061a7c24 */ /* 0x000fca000f8e0203 */
[----:B------:R-:W-:-:S13]  /*1d60*/  ISETP.GE.AND P3, PT, R26, R7, PT ;  /* 0x000000071a00720c */ /* 0x000fda0003f66270 */
[----:B------:R-:W0:Y:S08]  /*1d70*/  @!P3 LDC R23, c[0x0][0x390] ;  /* 0x0000e400ff17bb82 */ /* 0x000e300000000800 */
[----:B------:R-:W5:Y:S01]  /*1d80*/  @!P3 LDC.64 R24, c[0x0][0x398] ;  /* 0x0000e600ff18bb82 */ /* 0x000f620000000a00 */
[----:B0-----:R-:W-:Y:S01]  /*1d90*/  @!P3 IMAD R23, R26, R23, UR10 ;  /* 0x0000000a1a17be24 */ /* 0x001fe2000f8e0217 */
[----:B-1----:R-:W-:-:S07]  /*1da0*/  @!P2 DFMA R14, R8, R14, R18 ;  /* 0x0000000e080ea22b */ /* 0x002fce0000000012 */
[----:B------:R5:W-:Y:S04]  /*1db0*/  @!P2 STS.64 [R4], R14 ;  /* 0x0000000e0400a388 */ /* 0x000be80000000a00 */
[----:B------:R-:W0:Y:S01]  /*1dc0*/  @!P2 LDS.64 R18, [R5] ;  /* 0x000000000512a984 */ /* 0x000e220000000a00 */
[----:B-----5:R-:W-:-:S06]  /*1dd0*/  @!P3 IMAD.WIDE.U32 R14, R23, 0x8, R24 ;  /* 0x00000008170eb825 */ /* 0x020fcc00078e0018 */
[----:B------:R-:W5:Y:S01]  /*1de0*/  @!P3 LDG.E.64 R14, desc[UR8][R14.64] ;  /* 0x000000080e0eb981 */ /* 0x000f62000c1e1b00 */
[----:B0-----:R-:W-:-:S07]  /*1df0*/  @!P2 DADD R18, R8, R18 ;  /* 0x000000000812a229 */ /* 0x001fce0000000012 */
[----:B------:R-:W-:Y:S04]  /*1e00*/  @!P2 STS.64 [R5], R18 ;  /* 0x000000120500a388 */ /* 0x000fe80000000a00 */
[----:B------:R-:W2:Y:S01]  /*1e10*/  @!P5 LDS.64 R20, [R4] ;  /* 0x000000000414d984 */ /* 0x000ea20000000a00 */
[----:B------:R-:W-:Y:S01]  /*1e20*/  IMAD.IADD R26, R6, 0x1, R26 ;  /* 0x00000001061a7824 */ /* 0x000fe200078e021a */
[----:B--2---:R-:W-:-:S07]  /*1e30*/  @!P5 DFMA R16, R8, R16, R20 ;  /* 0x000000100810d22b */ /* 0x004fce0000000014 */
[----:B------:R-:W-:Y:S04]  /*1e40*/  @!P5 STS.64 [R4], R16 ;  /* 0x000000100400d388 */ /* 0x000fe80000000a00 */
[----:B------:R-:W0:Y:S01]  /*1e50*/  @!P5 LDS.64 R20, [R5] ;  /* 0x000000000514d984 */ /* 0x000e220000000a00 */
[----:B------:R-:W-:-:S13]  /*1e60*/  ISETP.GE.AND P2, PT, R26, R7, PT ;  /* 0x000000071a00720c */ /* 0x000fda0003f46270 */
[----:B------:R-:W1:Y:S08]  /*1e70*/  @!P2 LDC R23, c[0x0][0x390] ;  /* 0x0000e400ff17ab82 */ /* 0x000e700000000800 */
[----:B------:R-:W2:Y:S01]  /*1e80*/  @!P2 LDC.64 R24, c[0x0][0x398] ;  /* 0x0000e600ff18ab82 */ /* 0x000ea20000000a00 */
[----:B0-----:R-:W-:-:S07]  /*1e90*/  @!P5 DADD R20, R8, R20 ;  /* 0x000000000814d229 */ /* 0x001fce0000000014 */
[----:B------:R-:W-:Y:S04]  /*1ea0*/  @!P5 STS.64 [R5], R20 ;  /* 0x000000140500d388 */ /* 0x000fe80000000a00 */
[----:B------:R-:W3:Y:S01]  /*1eb0*/  @!P4 LDS.64 R18, [R4] ;  /* 0x000000000412c984 */ /* 0x000ee20000000a00 */
[----:B-1----:R-:W-:-:S04]  /*1ec0*/  @!P2 IMAD R23, R26, R23, UR10 ;  /* 0x0000000a1a17ae24 */ /* 0x002fc8000f8e0217 */
[----:B--2---:R-:W-:-:S05]  /*1ed0*/  @!P2 IMAD.WIDE.U32 R24, R23, 0x8, R24 ;  /* 0x000000081718a825 */ /* 0x004fca00078e0018 */
[----:B------:R0:W2:Y:S01]  /*1ee0*/  @!P2 LDG.E.64 R16, desc[UR8][R24.64] ;  /* 0x000000081810a981 */ /* 0x0000a2000c1e1b00 */
[----:B------:R-:W-:Y:S01]  /*1ef0*/  UIADD3 UR5, UPT, UPT, UR4, 0x6, URZ ;  /* 0x0000000604057890 */ /* 0x000fe2000fffe0ff */
[----:B---3--:R-:W-:-:S07]  /*1f00*/  @!P4 DFMA R12, R8, R12, R18 ;  /* 0x0000000c080cc22b */ /* 0x008fce0000000012 */
[----:B------:R-:W-:Y:S04]  /*1f10*/  @!P4 STS.64 [R4], R12 ;  /* 0x0000000c0400c388 */ /* 0x000fe80000000a00 */
[----:B------:R-:W1:Y:S01]  /*1f20*/  @!P4 LDS.64 R18, [R5] ;  /* 0x000000000512c984 */ /* 0x000e620000000a00 */
[----:B------:R-:W-:-:S05]  /*1f30*/  IMAD R28, R6, UR5, R3 ;  /* 0x00000005061c7c24 */ /* 0x000fca000f8e0203 */
[----:B------:R-:W-:-:S13]  /*1f40*/  ISETP.GE.AND P5, PT, R28, R7, PT ;  /* 0x000000071c00720c */ /* 0x000fda0003fa6270 */
[----:B------:R-:W3:Y:S08]  /*1f50*/  @!P5 LDC R23, c[0x0][0x390] ;  /* 0x0000e400ff17db82 */ /* 0x000ef00000000800 */
[----:B------:R-:W0:Y:S01]  /*1f60*/  @!P5 LDC.64 R26, c[0x0][0x398] ;  /* 0x0000e600ff1adb82 */ /* 0x000e220000000a00 */
[----:B-1----:R-:W-:-:S07]  /*1f70*/  @!P4 DADD R18, R8, R18 ;  /* 0x000000000812c229 */ /* 0x002fce0000000012 */
[----:B------:R-:W-:Y:S04]  /*1f80*/  @!P4 STS.64 [R5], R18 ;  /* 0x000000120500c388 */ /* 0x000fe80000000a00 */
[----:B------:R-:W4:Y:S01]  /*1f90*/  @!P1 LDS.64 R20, [R4] ;  /* 0x0000000004149984 */ /* 0x000f220000000a00 */
[----:B---3--:R-:W-:-:S04]  /*1fa0*/  @!P5 IMAD R23, R28, R23, UR10 ;  /* 0x0000000a1c17de24 */ /* 0x008fc8000f8e0217 */
[----:B0-----:R-:W-:-:S06]  /*1fb0*/  @!P5 IMAD.WIDE.U32 R12, R23, 0x8, R26 ;  /* 0x00000008170cd825 */ /* 0x001fcc00078e001a */
[----:B------:R-:W3:Y:S01]  /*1fc0*/  @!P5 LDG.E.64 R12, desc[UR8][R12.64] ;  /* 0x000000080c0cd981 */ /* 0x000ee2000c1e1b00 */
[----:B----4-:R-:W-:-:S07]  /*1fd0*/  @!P1 DFMA R10, R8, R10, R20 ;  /* 0x0000000a080a922b */ /* 0x010fce0000000014 */
[----:B------:R-:W-:Y:S04]  /*1fe0*/  @!P1 STS.64 [R4], R10 ;  /* 0x0000000a04009388 */ /* 0x000fe80000000a00 */
[----:B------:R-:W0:Y:S01]  /*1ff0*/  @!P1 LDS.64 R20, [R5] ;  /* 0x0000000005149984 */ /* 0x000e220000000a00 */
[----:B------:R-:W-:-:S05]  /*2000*/  IMAD.IADD R28, R6, 0x1, R28 ;  /* 0x00000001061c7824 */ /* 0x000fca00078e021c */
[----:B------:R-:W-:-:S13]  /*2010*/  ISETP.GE.AND P4, PT, R28, R7, PT ;  /* 0x000000071c00720c */ /* 0x000fda0003f86270 */
[----:B------:R-:W1:Y:S08]  /*2020*/  @!P4 LDC R23, c[0x0][0x390] ;  /* 0x0000e400ff17cb82 */ /* 0x000e700000000800 */
[----:B------:R-:W4:Y:S01]  /*2030*/  @!P4 LDC.64 R24, c[0x0][0x398] ;  /* 0x0000e600ff18cb82 */ /* 0x000f220000000a00 */
[----:B0-----:R-:W-:-:S07]  /*2040*/  @!P1 DADD R20, R8, R20 ;  /* 0x0000000008149229 */ /* 0x001fce0000000014 */
[----:B------:R-:W-:Y:S04]  /*2050*/  @!P1 STS.64 [R5], R20 ;  /* 0x0000001405009388 */ /* 0x000fe80000000a00 */
[----:B------:R-:W5:Y:S01]  /*2060*/  @!P3 LDS.64 R18, [R4] ;  /* 0x000000000412b984 */ /* 0x000f620000000a00 */
[----:B-1----:R-:W-:-:S04]  /*2070*/  @!P4 IMAD R23, R28, R23, UR10 ;  /* 0x0000000a1c17ce24 */ /* 0x002fc8000f8e0217 */
[----:B----4-:R-:W-:-:S05]  /*2080*/  @!P4 IMAD.WIDE.U32 R24, R23, 0x8, R24 ;  /* 0x000000081718c825 */ /* 0x010fca00078e0018 */
[----:B------:R0:W4:Y:S01]  /*2090*/  @!P4 LDG.E.64 R10, desc[UR8][R24.64] ;  /* 0x00000008180ac981 */ /* 0x000122000c1e1b00 */
[----:B-----5:R-:W-:-:S07]  /*20a0*/  @!P3 DFMA R14, R8, R14, R18 ;  /* 0x0000000e080eb22b */ /* 0x020fce0000000012 */
[----:B------:R-:W-:Y:S04]  /*20b0*/  @!P3 STS.64 [R4], R14 ;  /* 0x0000000e0400b388 */ /* 0x000fe80000000a00 */
[----:B------:R-:W1:Y:S02]  /*20c0*/  @!P3 LDS.64 R18, [R5] ;  /* 0x000000000512b984 */ /* 0x000e640000000a00 */
[----:B-1----:R-:W-:-:S07]  /*20d0*/  @!P3 DADD R18, R8, R18 ;  /* 0x000000000812b229 */ /* 0x002fce0000000012 */
[----:B------:R-:W-:Y:S04]  /*20e0*/  @!P3 STS.64 [R5], R18 ;  /* 0x000000120500b388 */ /* 0x000fe80000000a00 */
[----:B------:R-:W2:Y:S02]  /*20f0*/  @!P2 LDS.64 R20, [R4] ;  /* 0x000000000414a984 */ /* 0x000ea40000000a00 */
[----:B--2---:R-:W-:-:S07]  /*2100*/  @!P2 DFMA R16, R8, R16, R20 ;  /* 0x000000100810a22b */ /* 0x004fce0000000014 */
[----:B------:R-:W-:Y:S04]  /*2110*/  @!P2 STS.64 [R4], R16 ;  /* 0x000000100400a388 */ /* 0x000fe80000000a00 */
[----:B------:R-:W1:Y:S02]  /*2120*/  @!P2 LDS.64 R20, [R5] ;  /* 0x000000000514a984 */ /* 0x000e640000000a00 */
[----:B-1----:R-:W-:-:S07]  /*2130*/  @!P2 DADD R20, R8, R20 ;  /* 0x000000000814a229 */ /* 0x002fce0000000014 */
[----:B------:R-:W-:Y:S04]  /*2140*/  @!P2 STS.64 [R5], R20 ;  /* 0x000000140500a388 */ /* 0x000fe80000000a00 */
[----:B0-----:R-:W3:Y:S02]  /*2150*/  @!P5 LDS.64 R24, [R4] ;  /* 0x000000000418d984 */ /* 0x001ee40000000a00 */
[----:B---3--:R-:W-:-:S07]  /*2160*/  @!P5 DFMA R12, R8, R12, R24 ;  /* 0x0000000c080cd22b */ /* 0x008fce0000000018 */
[----:B------:R-:W-:Y:S04]  /*2170*/  @!P5 STS.64 [R4], R12 ;  /* 0x0000000c0400d388 */ /* 0x000fe80000000a00 */
[----:B------:R-:W0:Y:S02]  /*2180*/  @!P5 LDS.64 R14, [R5] ;  /* 0x00000000050ed984 */ /* 0x000e240000000a00 */
[----:B0-----:R-:W-:-:S07]  /*2190*/  @!P5 DADD R14, R8, R14 ;  /* 0x00000000080ed229 */ /* 0x001fce000000000e */
[----:B------:R-:W-:Y:S04]  /*21a0*/  @!P5 STS.64 [R5], R14 ;  /* 0x0000000e0500d388 */ /* 0x000fe80000000a00 */
[----:B------:R-:W4:Y:S02]  /*21b0*/  @!P4 LDS.64 R18, [R4] ;  /* 0x000000000412c984 */ /* 0x000f240000000a00 */
[----:B----4-:R-:W-:-:S07]  /*21c0*/  @!P4 DFMA R10, R8, R10, R18 ;  /* 0x0000000a080ac22b */ /* 0x010fce0000000012 */
[----:B------:R-:W-:Y:S04]  /*21d0*/  @!P4 STS.64 [R4], R10 ;  /* 0x0000000a0400c388 */ /* 0x000fe80000000a00 */
[----:B------:R-:W0:Y:S01]  /*21e0*/  @!P4 LDS.64 R16, [R5] ;  /* 0x000000000510c984 */ /* 0x000e220000000a00 */
[----:B------:R-:W-:-:S06]  /*21f0*/  UIADD3 UR4, UPT, UPT, UR4, 0x8, URZ ;  /* 0x0000000804047890 */ /* 0x000fcc000fffe0ff */
[----:B------:R-:W-:Y:S01]  /*2200*/  ISETP.LE.AND P1, PT, R22, UR4, PT ;  /* 0x0000000416007c0c */ /* 0x000fe2000bf23270 */
[----:B0-----:R-:W-:-:S07]  /*2210*/  @!P4 DADD R16, R8, R16 ;  /* 0x000000000810c229 */ /* 0x001fce0000000010 */
[----:B------:R1:W-:Y:S05]  /*2220*/  @!P4 STS.64 [R5], R16 ;  /* 0x000000100500c388 */ /* 0x0003ea0000000a00 */
[----:B------:R-:W-:Y:S05]  /*2230*/  @!P1 BRA `(.L_x_73) ;  /* 0xfffffff800489947 */ /* 0x000fea000383ffff */
.L_x_72:
[----:B------:R-:W-:-:S04]  /*2240*/  IADD3 R10, PT, PT, R0, -UR4, RZ ;  /* 0x80000004000a7c10 */ /* 0x000fc8000fffe0ff */
[----:B------:R-:W-:-:S13]  /*2250*/  ISETP.GT.AND P1, PT, R10, 0x2, PT ;  /* 0x000000020a00780c */ /* 0x000fda0003f24270 */
[----:B------:R-:W-:Y:S05]  /*2260*/  @!P1 BRA `(.L_x_74) ;  /* 0x0000000000dc9947 */ /* 0x000fea0003800000 */
[----:B------:R-:W-:-:S05]  /*2270*/  IMAD R10, R6, UR4, R3 ;  /* 0x00000004060a7c24 */ /* 0x000fca000f8e0203 */
[----:B------:R-:W-:-:S13]  /*2280*/  ISETP.GE.AND P0, PT, R10, R7, PT ;  /* 0x000000070a00720c */ /* 0x000fda0003f06270 */
[----:B------:R-:W0:Y:S01]  /*2290*/  @!P0 LDC R11, c[0x0][0x390] ;  /* 0x0000e400ff0b8b82 */ /* 0x000e220000000800 */
[----:B------:R-:W-:Y:S01]  /*22a0*/  UIADD3 UR4, UPT, UPT, UR4, 0x2, URZ ;  /* 0x0000000204047890 */ /* 0x000fe2000fffe0ff */
[----:B------:R-:W2:Y:S06]  /*22b0*/  @!P0 LDS.64 R18, [R4] ;  /* 0x0000000004128984 */ /* 0x000eac0000000a00 */
[----:B-1----:R-:W1:Y:S01]  /*22c0*/  @!P0 LDC.64 R16, c[0x0][0x398] ;  /* 0x0000e600ff108b82 */ /* 0x002e620000000a00 */
[----:B0-----:R-:W-:-:S04]  /*22d0*/  @!P0 IMAD R11, R10, R11, UR10 ;  /* 0x0000000a0a0b8e24 */ /* 0x001fc8000f8e020b */
[----:B-1----:R-:W-:-:S06]  /*22e0*/  @!P0 IMAD.WIDE.U32 R16, R11, 0x8, R16 ;  /* 0x000000080b108825 */ /* 0x002fcc00078e0010 */
[----:B------:R-:W2:Y:S01]  /*22f0*/  @!P0 LDG.E.64 R16, desc[UR8][R16.64] ;  /* 0x0000000810108981 */ /* 0x000ea2000c1e1b00 */
[----:B------:R-:W-:-:S05]  /*2300*/  IMAD.IADD R10, R6, 0x1, R10 ;  /* 0x00000001060a7824 */ /* 0x000fca00078e020a */
[----:B------:R-:W-:-:S13]  /*2310*/  ISETP.GE.AND P1, PT, R10, R7, PT ;  /* 0x000000070a00720c */ /* 0x000fda0003f26270 */
[----:B------:R-:W0:Y:S08]  /*2320*/  @!P1 LDC R11, c[0x0][0x390] ;  /* 0x0000e400ff0b9b82 */ /* 0x000e300000000800 */
[----:B------:R-:W1:Y:S01]  /*2330*/  @!P1 LDC.64 R14, c[0x0][0x398] ;  /* 0x0000e600ff0e9b82 */ /* 0x000e620000000a00 */
[----:B0-----:R-:W-:-:S04]  /*2340*/  @!P1 IMAD R11, R10, R11, UR10 ;  /* 0x0000000a0a0b9e24 */ /* 0x001fc8000f8e020b */
[----:B-1----:R-:W-:-:S06]  /*2350*/  @!P1 IMAD.WIDE.U32 R14, R11, 0x8, R14 ;  /* 0x000000080b0e9825 */ /* 0x002fcc00078e000e */
[----:B------:R-:W3:Y:S01]  /*2360*/  @!P1 LDG.E.64 R14, desc[UR8][R14.64] ;  /* 0x000000080e0e9981 */ /* 0x000ee2000c1e1b00 */
[----:B------:R-:W-:-:S05]  /*2370*/  IMAD R10, R6, UR4, R3 ;  /* 0x00000004060a7c24 */ /* 0x000fca000f8e0203 */
[----:B------:R-:W-:-:S13]  /*2380*/  ISETP.GE.AND P2, PT, R10, R7, PT ;  /* 0x000000070a00720c */ /* 0x000fda0003f46270 */
[----:B------:R-:W0:Y:S08]  /*2390*/  @!P2 LDC R11, c[0x0][0x390] ;  /* 0x0000e400ff0bab82 */ /* 0x000e300000000800 */
[----:B------:R-:W1:Y:S01]  /*23a0*/  @!P2 LDC.64 R12, c[0x0][0x398] ;  /* 0x0000e600ff0cab82 */ /* 0x000e620000000a00 */
[----:B0-----:R-:W-:-:S04]  /*23b0*/  @!P2 IMAD R11, R10, R11, UR10 ;  /* 0x0000000a0a0bae24 */ /* 0x001fc8000f8e020b */
[----:B-1----:R-:W-:-:S06]  /*23c0*/  @!P2 IMAD.WIDE.U32 R12, R11, 0x8, R12 ;  /* 0x000000080b0ca825 */ /* 0x002fcc00078e000c */
[----:B------:R-:W4:Y:S01]  /*23d0*/  @!P2 LDG.E.64 R12, desc[UR8][R12.64] ;  /* 0x000000080c0ca981 */ /* 0x000f22000c1e1b00 */
[----:B------:R-:W-:-:S05]  /*23e0*/  IMAD.IADD R20, R6, 0x1, R10 ;  /* 0x0000000106147824 */ /* 0x000fca00078e020a */
[----:B------:R-:W-:-:S13]  /*23f0*/  ISETP.GE.AND P3, PT, R20, R7, PT ;  /* 0x000000071400720c */ /* 0x000fda0003f66270 */
[----:B------:R-:W0:Y:S08]  /*2400*/  @!P3 LDC R21, c[0x0][0x390] ;  /* 0x0000e400ff15bb82 */ /* 0x000e300000000800 */
[----:B------:R-:W1:Y:S01]  /*2410*/  @!P3 LDC.64 R10, c[0x0][0x398] ;  /* 0x0000e600ff0abb82 */ /* 0x000e620000000a00 */
[----:B0-----:R-:W-:-:S04]  /*2420*/  @!P3 IMAD R21, R20, R21, UR10 ;  /* 0x0000000a1415be24 */ /* 0x001fc8000f8e0215 */
[----:B-1----:R-:W-:-:S06]  /*2430*/  @!P3 IMAD.WIDE.U32 R10, R21, 0x8, R10 ;  /* 0x00000008150ab825 */ /* 0x002fcc00078e000a */
[----:B------:R-:W5:Y:S01]  /*2440*/  @!P3 LDG.E.64 R10, desc[UR8][R10.64] ;  /* 0x000000080a0ab981 */ /* 0x000f62000c1e1b00 */
[----:B------:R-:W-:Y:S01]  /*2450*/  UIADD3 UR4, UPT, UPT, UR4, 0x2, URZ ;  /* 0x0000000204047890 */ /* 0x000fe2000fffe0ff */
[----:B--2---:R-:W-:-:S07]  /*2460*/  @!P0 DFMA R16, R8, R16, R18 ;  /* 0x000000100810822b */ /* 0x004fce0000000012 */
[----:B------:R-:W-:Y:S04]  /*2470*/  @!P0 STS.64 [R4], R16 ;  /* 0x0000001004008388 */ /* 0x000fe80000000a00 */
[----:B------:R-:W0:Y:S02]  /*2480*/  @!P0 LDS.64 R18, [R5] ;  /* 0x0000000005128984 */ /* 0x000e240000000a00 */
[----:B0-----:R-:W-:-:S07]  /*2490*/  @!P0 DADD R18, R8, R18 ;  /* 0x0000000008128229 */ /* 0x001fce0000000012 */
[----:B------:R-:W-:Y:S01]  /*24a0*/  @!P0 STS.64 [R5], R18 ;  /* 0x0000001205008388 */ /* 0x000fe20000000a00 */
[----:B------:R-:W-:-:S03]  /*24b0*/  PLOP3.LUT P0, PT, PT, PT, PT, 0x8, 0x80 ;  /* 0x000000000080781c */ /* 0x000fc60003f0e170 */
[----:B------:R-:W3:Y:S02]  /*24c0*/  @!P1 LDS.64 R20, [R4] ;  /* 0x0000000004149984 */ /* 0x000ee40000000a00 */
        /* <DEDUP_REMOVED lines=8> */
[----:B------:R-:W0:Y:S02]  /*2550*/  @!P2 LDS.64 R16, [R5] ;  /* 0x000000000510a984 */ /* 0x000e240000000a00 */
[----:B0-----:R-:W-:-:S07]  /*2560*/  @!P2 DADD R16, R8, R16 ;  /* 0x000000000810a229 */ /* 0x001fce0000000010 */
[----:B------:R-:W-:Y:S04]  /*2570*/  @!P2 STS.64 [R5], R16 ;  /* 0x000000100500a388 */ /* 0x000fe80000000a00 */
[----:B------:R-:W5:Y:S02]  /*2580*/  @!P3 LDS.64 R18, [R4] ;  /* 0x000000000412b984 */ /* 0x000f640000000a00 */
[----:B-----5:R-:W-:-:S07]  /*2590*/  @!P3 DFMA R10, R8, R10, R18 ;  /* 0x0000000a080ab22b */ /* 0x020fce0000000012 */
[----:B------:R-:W-:Y:S04]  /*25a0*/  @!P3 STS.64 [R4], R10 ;  /* 0x0000000a0400b388 */ /* 0x000fe80000000a00 */
[----:B------:R-:W0:Y:S02]  /*25b0*/  @!P3 LDS.64 R14, [R5] ;  /* 0x00000000050eb984 */ /* 0x000e240000000a00 */
[----:B0-----:R-:W-:-:S07]  /*25c0*/  @!P3 DADD R14, R8, R14 ;  /* 0x00000000080eb229 */ /* 0x001fce000000000e */
[----:B------:R0:W-:Y:S04]  /*25d0*/  @!P3 STS.64 [R5], R14 ;  /* 0x0000000e0500b388 */ /* 0x0001e80000000a00 */
.L_x_74:
[----:B------:R-:W-:-:S13]  /*25e0*/  ISETP.NE.OR P0, PT, R0, UR4, P0 ;  /* 0x0000000400007c0c */ /* 0x000fda0008705670 */
[----:B------:R-:W-:Y:S05]  /*25f0*/  @!P0 BRA `(.L_x_70) ;  /* 0x0000000000788947 */ /* 0x000fea0003800000 */
.L_x_71:
[----:B------:R-:W2:Y:S02]  /*2600*/  LDC R7, c[0x0][0x394] ;  /* 0x0000e500ff077b82 */ /* 0x000ea40000000800 */
.L_x_75:
[----:B------:R-:W-:-:S05]  /*2610*/  IMAD R12, R6, UR4, R3 ;  /* 0x00000004060c7c24 */ /* 0x000fca000f8e0203 */
[----:B--2---:R-:W-:-:S13]  /*2620*/  ISETP.GE.AND P0, PT, R12, R7, PT ;  /* 0x000000070c00720c */ /* 0x004fda0003f06270 */
[----:B------:R-:W2:Y:S08]  /*2630*/  @!P0 LDC R13, c[0x0][0x390] ;  /* 0x0000e400ff0d8b82 */ /* 0x000eb00000000800 */
[----:B---3--:R-:W3:Y:S01]  /*2640*/  @!P0 LDC.64 R10, c[0x0][0x398] ;  /* 0x0000e600ff0a8b82 */ /* 0x008ee20000000a00 */
[----:B--2---:R-:W-:-:S04]  /*2650*/  @!P0 IMAD R13, R12, R13, UR10 ;  /* 0x0000000a0c0d8e24 */ /* 0x004fc8000f8e020d */
[----:B---3--:R-:W-:-:S06]  /*2660*/  @!P0 IMAD.WIDE.U32 R10, R13, 0x8, R10 ;  /* 0x000000080d0a8825 */ /* 0x008fcc00078e000a */
[----:B------:R-:W2:Y:S01]  /*2670*/  @!P0 LDG.E.64 R10, desc[UR8][R10.64] ;  /* 0x000000080a0a8981 */ /* 0x000ea2000c1e1b00 */
[----:B------:R-:W-:-:S05]  /*2680*/  IMAD.IADD R12, R6, 0x1, R12 ;  /* 0x00000001060c7824 */ /* 0x000fca00078e020c */
[----:B------:R-:W-:-:S13]  /*2690*/  ISETP.GE.AND P1, PT, R12, R7, PT ;  /* 0x000000070c00720c */ /* 0x000fda0003f26270 */
[----:B------:R-:W3:Y:S08]  /*26a0*/  @!P1 LDC R13, c[0x0][0x390] ;  /* 0x0000e400ff0d9b82 */ /* 0x000ef00000000800 */
[----:B0-----:R-:W0:Y:S01]  /*26b0*/  @!P1 LDC.64 R14, c[0x0][0x398] ;  /* 0x0000e600ff0e9b82 */ /* 0x001e220000000a00 */
[----:B---3--:R-:W-:-:S04]  /*26c0*/  @!P1 IMAD R13, R12, R13, UR10 ;  /* 0x0000000a0c0d9e24 */ /* 0x008fc8000f8e020d */
[----:B0-----:R-:W-:Y:S02]  /*26d0*/  @!P1 IMAD.WIDE.U32 R14, R13, 0x8, R14 ;  /* 0x000000080d0e9825 */ /* 0x001fe400078e000e */
[----:B------:R-:W2:Y:S04]  /*26e0*/  @!P0 LDS.64 R12, [R4] ;  /* 0x00000000040c8984 */ /* 0x000ea80000000a00 */
[----:B------:R-:W3:Y:S01]  /*26f0*/  @!P1 LDG.E.64 R14, desc[UR8][R14.64] ;  /* 0x000000080e0e9981 */ /* 0x000ee2000c1e1b00 */
[----:B------:R-:W-:Y:S01]  /*2700*/  UIADD3 UR4, UPT, UPT, UR4, 0x2, URZ ;  /* 0x0000000204047890 */ /* 0x000fe2000fffe0ff */
[----:B--2---:R-:W-:-:S07]  /*2710*/  @!P0 DFMA R12, R8, R10, R12 ;  /* 0x0000000a080c822b */ /* 0x004fce000000000c */
[----:B------:R-:W-:Y:S04]  /*2720*/  @!P0 STS.64 [R4], R12 ;  /* 0x0000000c04008388 */ /* 0x000fe80000000a00 */
[----:B------:R-:W0:Y:S02]  /*2730*/  @!P0 LDS.64 R10, [R5] ;  /* 0x00000000050a8984 */ /* 0x000e240000000a00 */
[----:B0-----:R-:W-:-:S07]  /*2740*/  @!P0 DADD R10, R8, R10 ;  /* 0x00000000080a8229 */ /* 0x001fce000000000a */
[----:B------:R-:W-:Y:S01]  /*2750*/  @!P0 STS.64 [R5], R10 ;  /* 0x0000000a05008388 */ /* 0x000fe20000000a00 */
[----:B------:R-:W-:-:S03]  /*2760*/  ISETP.NE.AND P0, PT, R0, UR4, PT ;  /* 0x0000000400007c0c */ /* 0x000fc6000bf05270 */
[----:B-1----:R-:W3:Y:S02]  /*2770*/  @!P1 LDS.64 R16, [R4] ;  /* 0x0000000004109984 */ /* 0x002ee40000000a00 */
[----:B---3--:R-:W-:-:S07]  /*2780*/  @!P1 DFMA R16, R8, R14, R16 ;  /* 0x0000000e0810922b */ /* 0x008fce0000000010 */
[----:B------:R-:W-:Y:S04]  /*2790*/  @!P1 STS.64 [R4], R16 ;  /* 0x0000001004009388 */ /* 0x000fe80000000a00 */
[----:B------:R-:W0:Y:S02]  /*27a0*/  @!P1 LDS.64 R18, [R5] ;  /* 0x0000000005129984 */ /* 0x000e240000000a00 */
[----:B0-----:R-:W-:-:S07]  /*27b0*/  @!P1 DADD R18, R8, R18 ;  /* 0x0000000008129229 */ /* 0x001fce0000000012 */
[----:B------:R3:W-:Y:S01]  /*27c0*/  @!P1 STS.64 [R5], R18 ;  /* 0x0000001205009388 */ /* 0x0007e20000000a00 */
[----:B------:R-:W-:Y:S05]  /*27d0*/  @P0 BRA `(.L_x_75) ;  /* 0xfffffffc008c0947 */ /* 0x000fea000383ffff */
.L_x_70:
[----:B------:R-:W-:-:S04]  /*27e0*/  LOP3.LUT R2, R2, 0x1, RZ, 0xc0, !PT ;  /* 0x0000000102027812 */ /* 0x000fc800078ec0ff */
[----:B------:R-:W-:-:S13]  /*27f0*/  ISETP.NE.U32.AND P0, PT, R2, 0x1, PT ;  /* 0x000000010200780c */ /* 0x000fda0003f05070 */
[----:B------:R-:W-:Y:S05]  /*2800*/  @!P0 BRA `(.L_x_68) ;  /* 0x0000000000d88947 */ /* 0x000fea0003800000 */
[----:B------:R-:W-:-:S05]  /*2810*/  IMAD R0, R6, R0, R3 ;  /* 0x0000000006007224 */ /* 0x000fca00078e0203 */
[----:B------:R-:W-:-:S13]  /*2820*/  ISETP.GE.AND P0, PT, R0, R7, PT ;  /* 0x000000070000720c */ /* 0x000fda0003f06270 */
[----:B------:R-:W-:Y:S05]  /*2830*/  @P0 BRA `(.L_x_68) ;  /* 0x0000000000cc0947 */ /* 0x000fea0003800000 */
[----:B------:R-:W2:Y:S08]  /*2840*/  LDC R7, c[0x0][0x390] ;  /* 0x0000e400ff077b82 */ /* 0x000eb00000000800 */
[----:B------:R-:W4:Y:S01]  /*2850*/  LDC.64 R8, c[0x0][0x398] ;  /* 0x0000e600ff087b82 */ /* 0x000f220000000a00 */
[----:B--2---:R-:W-:-:S04]  /*2860*/  IMAD R7, R0, R7, UR10 ;  /* 0x0000000a00077e24 */ /* 0x004fc8000f8e0207 */
[----:B----4-:R-:W-:-:S06]  /*2870*/  IMAD.WIDE.U32 R8, R7, 0x8, R8 ;  /* 0x0000000807087825 */ /* 0x010fcc00078e0008 */
[----:B------:R-:W2:Y:S01]  /*2880*/  LDG.E.64 R8, desc[UR8][R8.64] ;  /* 0x0000000808087981 */ /* 0x000ea2000c1e1b00 */
[----:B------:R-:W-:Y:S01]  /*2890*/  IMAD.MOV.U32 R10, RZ, RZ, 0x0 ;  /* 0x00000000ff0a7424 */ /* 0x000fe200078e00ff */
[----:B------:R-:W-:Y:S01]  /*28a0*/  UMOV UR4, 0xfefa39ef ;  /* 0xfefa39ef00047882 */ /* 0x000fe20000000000 */
[----:B------:R-:W-:Y:S01]  /*28b0*/  IMAD.MOV.U32 R11, RZ, RZ, 0x43380000 ;  /* 0x43380000ff0b7424 */ /* 0x000fe200078e00ff */
[----:B------:R-:W-:-:S05]  /*28c0*/  UMOV UR5, 0x3fe62e42 ;  /* 0x3fe62e4200057882 */ /* 0x000fca0000000000 */
[----:B------:R-:W-:-:S08]  /*28d0*/  DADD R10, -R10, 6.75539944105574400000e+15 ;  /* 0x433800000a0a7429 */ /* 0x000fd00000000100 */
        /* <DEDUP_REMOVED lines=23> */
[C---:B0-----:R-:W-:Y:S01]  /*2a50*/  DFMA R14, R12.reuse, R10, UR4 ;  /* 0x000000040c0e7e2b */ /* 0x041fe2000800000a */
[----:B------:R-:W-:Y:S01]  /*2a60*/  UMOV UR4, 0x555502a1 ;  /* 0x555502a100047882 */ /* 0x000fe20000000000 */
[----:B------:R-:W-:Y:S01]  /*2a70*/  UMOV UR5, 0x3fa55555 ;  /* 0x3fa5555500057882 */ /* 0x000fe20000000000 */
[----:B------:R-:W2:Y:S05]  /*2a80*/  LDS.64 R10, [R4] ;  /* 0x00000000040a7984 */ /* 0x000eaa0000000a00 */
        /* <DEDUP_REMOVED lines=8> */
[----:B------:R-:W-:-:S08]  /*2b10*/  DFMA R14, R12, R14, 1 ;  /* 0x3ff000000c0e742b */ /* 0x000fd0000000000e */
[----:B--2---:R-:W-:-:S07]  /*2b20*/  DFMA R8, R14, R8, R10 ;  /* 0x000000080e08722b */ /* 0x004fce000000000a */
[----:B------:R-:W-:Y:S04]  /*2b30*/  STS.64 [R4], R8 ;  /* 0x0000000804007388 */ /* 0x000fe80000000a00 */
[----:B------:R-:W0:Y:S02]  /*2b40*/  LDS.64 R10, [R5] ;  /* 0x00000000050a7984 */ /* 0x000e240000000a00 */
[----:B0-----:R-:W-:-:S07]  /*2b50*/  DADD R10, R14, R10 ;  /* 0x000000000e0a7229 */ /* 0x001fce000000000a */
[----:B------:R2:W-:Y:S04]  /*2b60*/  STS.64 [R5], R10 ;  /* 0x0000000a05007388 */ /* 0x0005e80000000a00 */
.L_x_68:
[----:B------:R-:W-:Y:S05]  /*2b70*/  BSYNC.RECONVERGENT B1 ;  /* 0x0000000000017941 */ /* 0x000fea0003800200 */
.L_x_31:
[----:B------:R-:W-:Y:S01]  /*2b80*/  BAR.SYNC.DEFER_BLOCKING 0x0 ;  /* 0x0000000000007b1d */ /* 0x000fe20000010000 */
[----:B------:R-:W-:-:S13]  /*2b90*/  ISETP.GE.U32.AND P0, PT, R6, 0x2, PT ;  /* 0x000000020600780c */ /* 0x000fda0003f06070 */
[----:B------:R-:W-:Y:S05]  /*2ba0*/  @!P0 BRA `(.L_x_76) ;  /* 0x00000000004c8947 */ /* 0x000fea0003800000 */
.L_x_79:
[----:B0-----:R-:W-:Y:S01]  /*2bb0*/  SHF.R.U32.HI R14, RZ, 0x1, R6 ;  /* 0x00000001ff0e7819 */ /* 0x001fe20000011606 */
[----:B------:R-:W-:Y:S03]  /*2bc0*/  BSSY.RECONVERGENT B0, `(.L_x_77) ;  /* 0x000000d000007945 */ /* 0x000fe60003800200 */
[----:B------:R-:W-:-:S13]  /*2bd0*/  ISETP.GE.U32.AND P0, PT, R3, R14, PT ;  /* 0x0000000e0300720c */ /* 0x000fda0003f06070 */
[----:B------:R-:W-:Y:S05]  /*2be0*/  @P0 BRA `(.L_x_78) ;  /* 0x0000000000280947 */ /* 0x000fea0003800000 */
[C---:B------:R-:W-:Y:S01]  /*2bf0*/  IMAD R0, R14.reuse, 0x8, R4 ;  /* 0x000000080e007824 */ /* 0x040fe200078e0204 */
[----:B--2---:R-:W-:Y:S01]  /*2c00*/  LDS.64 R10, [R4] ;  /* 0x00000000040a7984 */ /* 0x004fe20000000a00 */
[----:B------:R-:W-:-:S03]  /*2c10*/  IMAD R2, R14, 0x8, R5 ;  /* 0x000000080e027824 */ /* 0x000fc600078e0205 */
[----:B------:R-:W0:Y:S02]  /*2c20*/  LDS.64 R8, [R0] ;  /* 0x0000000000087984 */ /* 0x000e240000000a00 */
[----:B0-----:R-:W-:-:S07]  /*2c30*/  DADD R8, R8, R10 ;  /* 0x0000000008087229 */ /* 0x001fce000000000a */
[----:B------:R-:W-:Y:S04]  /*2c40*/  STS.64 [R4], R8 ;  /* 0x0000000804007388 */ /* 0x000fe80000000a00 */
[----:B------:R-:W-:Y:S04]  /*2c50*/  LDS.64 R10, [R2] ;  /* 0x00000000020a7984 */ /* 0x000fe80000000a00 */
[----:B-1----:R-:W0:Y:S02]  /*2c60*/  LDS.64 R12, [R5] ;  /* 0x00000000050c7984 */ /* 0x002e240000000a00 */
[----:B0-----:R-:W-:-:S07]  /*2c70*/  DADD R10, R10, R12 ;  /* 0x000000000a0a7229 */ /* 0x001fce000000000c */
[----:B------:R0:W-:Y:S04]  /*2c80*/  STS.64 [R5], R10 ;  /* 0x0000000a05007388 */ /* 0x0001e80000000a00 */
.L_x_78:
[----:B------:R-:W-:Y:S05]  /*2c90*/  BSYNC.RECONVERGENT B0 ;  /* 0x0000000000007941 */ /* 0x000fea0003800200 */
.L_x_77:
[----:B------:R-:W-:Y:S01]  /*2ca0*/  BAR.SYNC.DEFER_BLOCKING 0x0 ;  /* 0x0000000000007b1d */ /* 0x000fe20000010000 */
[----:B------:R-:W-:Y:S02]  /*2cb0*/  ISETP.GT.U32.AND P0, PT, R6, 0x3, PT ;  /* 0x000000030600780c */ /* 0x000fe40003f04070 */
[----:B------:R-:W-:-:S11]  /*2cc0*/  MOV R6, R14 ;  /* 0x0000000e00067202 */ /* 0x000fd60000000f00 */
[----:B------:R-:W-:Y:S05]  /*2cd0*/  @P0 BRA `(.L_x_79) ;  /* 0xfffffffc00b40947 */ /* 0x000fea000383ffff */
.L_x_76:
[----:B------:R-:W-:-:S13]  /*2ce0*/  ISETP.NE.AND P0, PT, R3, RZ, PT ;  /* 0x000000ff0300720c */ /* 0x000fda0003f05270 */
[----:B------:R-:W-:Y:S05]  /*2cf0*/  @P0 EXIT ;  /* 0x000000000000094d */ /* 0x000fea0003800000 */
[----:B------:R-:W4:Y:S01]  /*2d00*/  S2UR UR5, SR_CgaCtaId ;  /* 0x00000000000579c3 */ /* 0x000f220000008800 */
[----:B------:R-:W-:Y:S01]  /*2d10*/  UMOV UR4, 0x400 ;  /* 0x0000040000047882 */ /* 0x000fe20000000000 */
[----:B------:R-:W-:Y:S01]  /*2d20*/  IMAD.MOV.U32 R2, RZ, RZ, 0x1 ;  /* 0x00000001ff027424 */ /* 0x000fe200078e00ff */
[----:B----4-:R-:W-:-:S09]  /*2d30*/  ULEA UR4, UR5, UR4, 0x18 ;  /* 0x0000000405047291 */ /* 0x010fd2000f8ec0ff */
[----:B0123--:R-:W0:Y:S04]  /*2d40*/  LDS.64 R4, [UR4+0x1000] ;  /* 0x00100004ff047984 */ /* 0x00fe280008000a00 */
[----:B------:R-:W1:Y:S01]  /*2d50*/  LDS.64 R8, [UR4] ;  /* 0x00000004ff087984 */ /* 0x000e620008000a00 */
[----:B0-----:R-:W0:Y:S01]  /*2d60*/  MUFU.RCP64H R3, R5 ;  /* 0x0000000500037308 */ /* 0x001e220000001800 */
[----:B-1----:R-:W-:Y:S01]  /*2d70*/  FSETP.GEU.AND P1, PT, |R9|, 6.5827683646048100446e-37, PT ;  /* 0x036000000900780b */ /* 0x002fe20003f2e200 */
[----:B0-----:R-:W-:-:S08]  /*2d80*/  DFMA R6, -R4, R2, 1 ;  /* 0x3ff000000406742b */ /* 0x001fd00000000102 */
[----:B------:R-:W-:-:S08]  /*2d90*/  DFMA R6, R6, R6, R6 ;  /* 0x000000060606722b */ /* 0x000fd00000000006 */
[----:B------:R-:W-:-:S08]  /*2da0*/  DFMA R6, R2, R6, R2 ;  /* 0x000000060206722b */ /* 0x000fd00000000002 */
[----:B------:R-:W-:-:S08]  /*2db0*/  DFMA R2, -R4, R6, 1 ;  /* 0x3ff000000402742b */ /* 0x000fd00000000106 */
[----:B------:R-:W-:-:S08]  /*2dc0*/  DFMA R2, R6, R2, R6 ;  /* 0x000000020602722b */ /* 0x000fd00000000006 */
[----:B------:R-:W-:-:S08]  /*2dd0*/  DMUL R6, R8, R2 ;  /* 0x0000000208067228 */ /* 0x000fd00000000000 */
[----:B------:R-:W-:-:S08]  /*2de0*/  DFMA R10, -R4, R6, R8 ;  /* 0x00000006040a722b */ /* 0x000fd00000000108 */
[----:B------:R-:W-:-:S10]  /*2df0*/  DFMA R2, R2, R10, R6 ;  /* 0x0000000a0202722b */ /* 0x000fd40000000006 */
[----:B------:R-:W-:-:S05]  /*2e00*/  FFMA R0, RZ, R5, R3 ;  /* 0x00000005ff007223 */ /* 0x000fca0000000003 */
[----:B------:R-:W-:-:S13]  /*2e10*/  FSETP.GT.AND P0, PT, |R0|, 1.469367938527859385e-39, PT ;  /* 0x001000000000780b */ /* 0x000fda0003f04200 */
[----:B------:R-:W-:Y:S05]  /*2e20*/  @P0 BRA P1, `(.L_x_80) ;  /* 0x0000000000100947 */ /* 0x000fea0000800000 */
[----:B------:R-:W-:-:S07]  /*2e30*/  MOV R0, 0x2e50 ;  /* 0x00002e5000007802 */ /* 0x000fce0000000f00 */
[----:B------:R-:W-:Y:S05]  /*2e40*/  CALL.REL.NOINC `($__internal_1_$__cuda_sm20_div_rn_f64_full) ;  /* 0x0000000000287944 */ /* 0x000fea0003c00000 */
[----:B------:R-:W-:Y:S02]  /*2e50*/  IMAD.MOV.U32 R2, RZ, RZ, R10 ;  /* 0x000000ffff027224 */ /* 0x000fe400078e000a */
[----:B------:R-:W-:-:S07]  /*2e60*/  IMAD.MOV.U32 R3, RZ, RZ, R11 ;  /* 0x000000ffff037224 */ /* 0x000fce00078e000b */
.L_x_80:
[----:B------:R-:W0:Y:S01]  /*2e70*/  S2R R0, SR_CTAID.Y ;  /* 0x0000000000007919 */ /* 0x000e220000002600 */
[----:B------:R-:W0:Y:S08]  /*2e80*/  S2UR UR4, SR_CTAID.X ;  /* 0x00000000000479c3 */ /* 0x000e300000002500 */
[----:B------:R-:W0:Y:S08]  /*2e90*/  LDC R7, c[0x0][0x3a0] ;  /* 0x0000e800ff077b82 */ /* 0x000e300000000800 */
[----:B------:R-:W1:Y:S01]  /*2ea0*/  LDC.64 R4, c[0x0][0x3a8] ;  /* 0x0000ea00ff047b82 */ /* 0x000e620000000a00 */
[----:B0-----:R-:W-:-:S04]  /*2eb0*/  IMAD R7, R7, UR4, R0 ;  /* 0x0000000407077c24 */ /* 0x001fc8000f8e0200 */
[----:B-1----:R-:W-:-:S05]  /*2ec0*/  IMAD.WIDE.U32 R4, R7, 0x8, R4 ;  /* 0x0000000807047825 */ /* 0x002fca00078e0004 */
[----:B------:R-:W-:Y:S01]  /*2ed0*/  STG.E.64 desc[UR8][R4.64], R2 ;  /* 0x0000000204007986 */ /* 0x000fe2000c101b08 */
[----:B------:R-:W-:Y:S05]  /*2ee0*/  EXIT ;  /* 0x000000000000794d */ /* 0x000fea0003800000 */
        .weak           $__internal_1_$__cuda_sm20_div_rn_f64_full
        .type           $__internal_1_$__cuda_sm20_div_rn_f64_full,@function
        .size           $__internal_1_$__cuda_sm20_div_rn_f64_full,($_Z7getDist6MatrixS_S_$__internal_accurate_pow - $__internal_1_$__cuda_sm20_div_rn_f64_full)
$__internal_1_$__cuda_sm20_div_rn_f64_full:
[C---:B------:R-:W-:Y:S01]  /*2ef0*/  FSETP.GEU.AND P0, PT, |R5|.reuse, 1.469367938527859385e-39, PT ;  /* 0x001000000500780b */ /* 0x040fe20003f0e200 */
[----:B------:R-:W-:Y:S01]  /*2f00*/  IMAD.MOV.U32 R6, RZ, RZ, 0x1 ;  /* 0x00000001ff067424 */ /* 0x000fe200078e00ff */
[C---:B------:R-:W-:Y:S01]  /*2f10*/  LOP3.LUT R2, R5.reuse, 0x800fffff, RZ, 0xc0, !PT ;  /* 0x800fffff05027812 */ /* 0x040fe200078ec0ff */
[----:B------:R-:W-:Y:S01]  /*2f20*/  IMAD.MOV.U32 R18, RZ, RZ, 0x1ca00000 ;  /* 0x1ca00000ff127424 */ /* 0x000fe200078e00ff */
[----:B------:R-:W-:Y:S02]  /*2f30*/  LOP3.LUT R14, R5, 0x7ff00000, RZ, 0xc0, !PT ;  /* 0x7ff00000050e7812 */ /* 0x000fe400078ec0ff */
[----:B------:R-:W-:Y:S01]  /*2f40*/  LOP3.LUT R3, R2, 0x3ff00000, RZ, 0xfc, !PT ;  /* 0x3ff0000002037812 */ /* 0x000fe200078efcff */
[----:B------:R-:W-:Y:S01]  /*2f50*/  IMAD.MOV.U32 R2, RZ, RZ, R4 ;  /* 0x000000ffff027224 */ /* 0x000fe200078e0004 */
[----:B------:R-:W-:-:S04]  /*2f60*/  LOP3.LUT R17, R9, 0x7ff00000, RZ, 0xc0, !PT ;  /* 0x7ff0000009117812 */ /* 0x000fc800078ec0ff */
[----:B------:R-:W-:Y:S01]  /*2f70*/  ISETP.GE.U32.AND P1, PT, R17, R14, PT ;  /* 0x0000000e1100720c */ /* 0x000fe20003f26070 */
[----:B------:R-:W-:Y:S01]  /*2f80*/  @!P0 DMUL R2, R4, 8.98846567431157953865e+307 ;  /* 0x7fe0000004028828 */ /* 0x000fe20000000000 */
[----:B------:R-:W-:-:S05]  /*2f90*/  IMAD.MOV.U32 R19, RZ, RZ, R17 ;  /* 0x000000ffff137224 */ /* 0x000fca00078e0011 */
[----:B------:R-:W0:Y:S02]  /*2fa0*/  MUFU.RCP64H R7, R3 ;  /* 0x0000000300077308 */ /* 0x000e240000001800 */
[----:B0-----:R-:W-:-:S08]  /*2fb0*/  DFMA R10, R6, -R2, 1 ;  /* 0x3ff00000060a742b */ /* 0x001fd00000000802 */
[----:B------:R-:W-:-:S08]  /*2fc0*/  DFMA R10, R10, R10, R10 ;  /* 0x0000000a0a0a722b */ /* 0x000fd0000000000a */
[----:B------:R-:W-:Y:S01]  /*2fd0*/  DFMA R10, R6, R10, R6 ;  /* 0x0000000a060a722b */ /* 0x000fe20000000006 */
[----:B------:R-:W-:Y:S01]  /*2fe0*/  SEL R7, R18, 0x63400000, !P1 ;  /* 0x6340000012077807 */ /* 0x000fe20004800000 */
[----:B------:R-:W-:Y:S01]  /*2ff0*/  IMAD.MOV.U32 R6, RZ, RZ, R8 ;  /* 0x000000ffff067224 */ /* 0x000fe200078e0008 */
[----:B------:R-:W-:Y:S02]  /*3000*/  FSETP.GEU.AND P1, PT, |R9|, 1.469367938527859385e-39, PT ;  /* 0x001000000900780b */ /* 0x000fe40003f2e200 */
[----:B------:R-:W-:-:S03]  /*3010*/  LOP3.LUT R7, R7, 0x800fffff, R9, 0xf8, !PT ;  /* 0x800fffff07077812 */ /* 0x000fc600078ef809 */
[----:B------:R-:W-:-:S08]  /*3020*/  DFMA R12, R10, -R2, 1 ;  /* 0x3ff000000a0c742b */ /* 0x000fd00000000802 */
[----:B------:R-:W-:Y:S01]  /*3030*/  DFMA R12, R10, R12, R10 ;  /* 0x0000000c0a0c722b */ /* 0x000fe2000000000a */
[----:B------:R-:W-:Y:S10]  /*3040*/  @P1 BRA `(.L_x_81) ;  /* 0x0000000000201947 */ /* 0x000ff40003800000 */
[----:B------:R-:W-:-:S04]  /*3050*/  LOP3.LUT R10, R5, 0x7ff00000, RZ, 0xc0, !PT ;  /* 0x7ff00000050a7812 */ /* 0x000fc800078ec0ff */
[----:B------:R-:W-:Y:S01]  /*3060*/  ISETP.GE.U32.AND P1, PT, R17, R10, PT ;  /* 0x0000000a1100720c */ /* 0x000fe20003f26070 */
[----:B------:R-:W-:-:S03]  /*3070*/  IMAD.MOV.U32 R10, RZ, RZ, RZ ;  /* 0x000000ffff0a7224 */ /* 0x000fc600078e00ff */
[----:B------:R-:W-:-:S04]  /*3080*/  SEL R11, R18, 0x63400000, !P1 ;  /* 0x63400000120b7807 */ /* 0x000fc80004800000 */
[----:B------:R-:W-:-:S04]  /*3090*/  LOP3.LUT R11, R11, 0x80000000, R9, 0xf8, !PT ;  /* 0x800000000b0b7812 */ /* 0x000fc800078ef809 */
[----:B------:R-:W-:-:S06]  /*30a0*/  LOP3.LUT R11, R11, 0x100000, RZ, 0xfc, !PT ;  /* 0x001000000b0b7812 */ /* 0x000fcc00078efcff */
[----:B------:R-:W-:-:S10]  /*30b0*/  DFMA R6, R6, 2, -R10 ;  /* 0x400000000606782b */ /* 0x000fd4000000080a */
[----:B------:R-:W-:-:S07]  /*30c0*/  LOP3.LUT R19, R7, 0x7ff00000, RZ, 0xc0, !PT ;  /* 0x7ff0000007137812 */ /* 0x000fce00078ec0ff */
.L_x_81:
[----:B------:R-:W-:Y:S01]  /*30d0*/  MOV R16, R14 ;  /* 0x0000000e00107202 */ /* 0x000fe20000000f00 */
[----:B------:R-:W-:Y:S01]  /*30e0*/  VIADD R20, R19, 0xffffffff ;  /* 0xffffffff13147836 */ /* 0x000fe20000000000 */
[----:B------:R-:W-:Y:S01]  /*30f0*/  @!P0 LOP3.LUT R16, R3, 0x7ff00000, RZ, 0xc0, !PT ;  /* 0x7ff0000003108812 */ /* 0x000fe200078ec0ff */
[----:B------:R-:W-:-:S03]  /*3100*/  DMUL R10, R12, R6 ;  /* 0x000000060c0a7228 */ /* 0x000fc60000000000 */
[----:B------:R-:W-:Y:S01]  /*3110*/  ISETP.GT.U32.AND P0, PT, R20, 0x7feffffe, PT ;  /* 0x7feffffe1400780c */ /* 0x000fe20003f04070 */
[----:B------:R-:W-:-:S04]  /*3120*/  VIADD R21, R16, 0xffffffff ;  /* 0xffffffff10157836 */ /* 0x000fc80000000000 */
[----:B------:R-:W-:Y:S01]  /*3130*/  DFMA R14, R10, -R2, R6 ;  /* 0x800000020a0e722b */ /* 0x000fe20000000006 */
[----:B------:R-:W-:-:S07]  /*3140*/  ISETP.GT.U32.OR P0, PT, R21, 0x7feffffe, P0 ;  /* 0x7feffffe1500780c */ /* 0x000fce0000704470 */
[----:B------:R-:W-:-:S06]  /*3150*/  DFMA R14, R12, R14, R10 ;  /* 0x0000000e0c0e722b */ /* 0x000fcc000000000a */
[----:B------:R-:W-:Y:S05]  /*3160*/  @P0 BRA `(.L_x_82) ;  /* 0x00000000006c0947 */ /* 0x000fea0003800000 */
[----:B------:R-:W-:-:S04]  /*3170*/  LOP3.LUT R10, R5, 0x7ff00000, RZ, 0xc0, !PT ;  /* 0x7ff00000050a7812 */ /* 0x000fc800078ec0ff */
[CC--:B------:R-:W-:Y:S02]  /*3180*/  VIADDMNMX R8, R17.reuse, -R10.reuse, 0xb9600000, !PT ;  /* 0xb960000011087446 */ /* 0x0c0fe4000780090a */
[----:B------:R-:W-:Y:S02]  /*3190*/  ISETP.GE.U32.AND P0, PT, R17, R10, PT ;  /* 0x0000000a1100720c */ /* 0x000fe40003f06070 */
[----:B------:R-:W-:Y:S02]  /*31a0*/  VIMNMX R8, PT, PT, R8, 0x46a00000, PT ;  /* 0x46a0000008087848 */ /* 0x000fe40003fe0100 */
[----:B------:R-:W-:-:S05]  /*31b0*/  SEL R9, R18, 0x63400000, !P0 ;  /* 0x6340000012097807 */ /* 0x000fca0004000000 */
[----:B------:R-:W-:Y:S02]  /*31c0*/  IMAD.IADD R12, R8, 0x1, -R9 ;  /* 0x00000001080c7824 */ /* 0x000fe400078e0a09 */
[----:B------:R-:W-:Y:S02]  /*31d0*/  IMAD.MOV.U32 R8, RZ, RZ, RZ ;  /* 0x000000ffff087224 */ /* 0x000fe400078e00ff */
[----:B------:R-:W-:-:S06]  /*31e0*/  VIADD R9, R12, 0x7fe00000 ;  /* 0x7fe000000c097836 */ /* 0x000fcc0000000000 */
[----:B------:R-:W-:-:S10]  /*31f0*/  DMUL R10, R14, R8 ;  /* 0x000000080e0a7228 */ /* 0x000fd40000000000 */
[----:B------:R-:W-:-:S13]  /*3200*/  FSETP.GTU.AND P0, PT, |R11|, 1.469367938527859385e-39, PT ;  /* 0x001000000b00780b */ /* 0x000fda0003f0c200 */
[----:B------:R-:W-:Y:S05]  /*3210*/  @P0 BRA `(.L_x_83) ;  /* 0x0000000000940947 */ /* 0x000fea0003800000 */
[----:B------:R-:W-:Y:S01]  /*3220*/  DFMA R2, R14, -R2, R6 ;  /* 0x800000020e02722b */ /* 0x000fe20000000006 */
[----:B------:R-:W-:-:S09]  /*3230*/  IMAD.MOV.U32 R8, RZ, RZ, RZ ;  /* 0x000000ffff087224 */ /* 0x000fd200078e00ff */
[C---:B------:R-:W-:Y:S02]  /*3240*/  FSETP.NEU.AND P0, PT, R3.reuse, RZ, PT ;  /* 0x000000ff0300720b */ /* 0x040fe40003f0d000 */
[----:B------:R-:W-:-:S04]  /*3250*/  LOP3.LUT R5, R3, 0x80000000, R5, 0x48, !PT ;  /* 0x8000000003057812 */ /* 0x000fc800078e4805 */
[----:B------:R-:W-:-:S07]  /*3260*/  LOP3.LUT R9, R5, R9, RZ, 0xfc, !PT ;  /* 0x0000000905097212 */ /* 0x000fce00078efcff */
[----:B------:R-:W-:Y:S05]  /*3270*/  @!P0 BRA `(.L_x_83) ;  /* 0x00000000007c8947 */ /* 0x000fea0003800000 */
[----:B------:R-:W-:Y:S01]  /*3280*/  IMAD.MOV R3, RZ, RZ, -R12 ;  /* 0x000000ffff037224 */ /* 0x000fe200078e0a0c */
[----:B------:R-:W-:Y:S01]  /*3290*/  DMUL.RP R8, R14, R8 ;  /* 0x000000080e087228 */ /* 0x000fe20000008000 */
[----:B------:R-:W-:-:S06]  /*32a0*/  IMAD.MOV.U32 R2, RZ, RZ, RZ ;  /* 0x000000ffff027224 */ /* 0x000fcc00078e00ff */
[----:B------:R-:W-:-:S03]  /*32b0*/  DFMA R2, R10, -R2, R14 ;  /* 0x800000020a02722b */ /* 0x000fc6000000000e */
[----:B------:R-:W-:-:S03]  /*32c0*/  LOP3.LUT R5, R9, R5, RZ, 0x3c, !PT ;  /* 0x0000000509057212 */ /* 0x000fc600078e3cff */
[----:B------:R-:W-:-:S04]  /*32d0*/  IADD3 R2, PT, PT, -R12, -0x43300000, RZ ;  /* 0xbcd000000c027810 */ /* 0x000fc80007ffe1ff */
[----:B------:R-:W-:-:S04]  /*32e0*/  FSETP.NEU.AND P0, PT, |R3|, R2, PT ;  /* 0x000000020300720b */ /* 0x000fc80003f0d200 */
[----:B------:R-:W-:Y:S02]  /*32f0*/  FSEL R10, R8, R10, !P0 ;  /* 0x0000000a080a7208 */ /* 0x000fe40004000000 */
[----:B------:R-:W-:Y:S01]  /*3300*/  FSEL R11, R5, R11, !P0 ;  /* 0x0000000b050b7208 */ /* 0x000fe20004000000 */
[----:B------:R-:W-:Y:S06]  /*3310*/  BRA `(.L_x_83) ;  /* 0x0000000000547947 */ /* 0x000fec0003800000 */
.L_x_82:
[----:B------:R-:W-:-:S14]  /*3320*/  DSETP.NAN.AND P0, PT, R8, R8, PT ;  /* 0x000000080800722a */ /* 0x000fdc0003f08000 */
[----:B------:R-:W-:Y:S05]  /*3330*/  @P0 BRA `(.L_x_84) ;  /* 0x0000000000440947 */ /* 0x000fea0003800000 */
[----:B------:R-:W-:-:S14]  /*3340*/  DSETP.NAN.AND P0, PT, R4, R4, PT ;  /* 0x000000040400722a */ /* 0x000fdc0003f08000 */
[----:B------:R-:W-:Y:S05]  /*3350*/  @P0 BRA `(.L_x_85) ;  /* 0x0000000000300947 */ /* 0x000fea0003800000 */
[----:B------:R-:W-:Y:S01]  /*3360*/  ISETP.NE.AND P0, PT, R19, R16, PT ;  /* 0x000000101300720c */ /* 0x000fe20003f05270 */
[----:B------:R-:W-:Y:S01]  /*3370*/  IMAD.MOV.U32 R11, RZ, RZ, -0x80000 ;  /* 0xfff80000ff0b7424 */ /* 0x000fe200078e00ff */
[----:B------:R-:W-:-:S11]  /*3380*/  MOV R10, 0x0 ;  /* 0x00000000000a7802 */ /* 0x000fd60000000f00 */
[----:B------:R-:W-:Y:S05]  /*3390*/  @!P0 BRA `(.L_x_83) ;  /* 0x0000000000348947 */ /* 0x000fea0003800000 */
[----:B------:R-:W-:Y:S02]  /*33a0*/  ISETP.NE.AND P0, PT, R19, 0x7ff00000, PT ;  /* 0x7ff000001300780c */ /* 0x000fe40003f05270 */
[----:B------:R-:W-:Y:S02]  /*33b0*/  LOP3.LUT R11, R9, 0x80000000, R5, 0x48, !PT ;  /* 0x80000000090b7812 */ /* 0x000fe400078e4805 */
[----:B------:R-:W-:-:S13]  /*33c0*/  ISETP.EQ.OR P0, PT, R16, RZ, !P0 ;  /* 0x000000ff1000720c */ /* 0x000fda0004702670 */
[----:B------:R-:W-:Y:S01]  /*33d0*/  @P0 LOP3.LUT R2, R11, 0x7ff00000, RZ, 0xfc, !PT ;  /* 0x7ff000000b020812 */ /* 0x000fe200078efcff */
[----:B------:R-:W-:Y:S02]  /*33e0*/  @!P0 IMAD.MOV.U32 R10, RZ, RZ, RZ ;  /* 0x000000ffff0a8224 */ /* 0x000fe400078e00ff */
[----:B------:R-:W-:Y:S02]  /*33f0*/  @P0 IMAD.MOV.U32 R10, RZ, RZ, RZ ;  /* 0x000000ffff0a0224 */ /* 0x000fe400078e00ff */
[----:B------:R-:W-:Y:S01]  /*3400*/  @P0 IMAD.MOV.U32 R11, RZ, RZ, R2 ;  /* 0x000000ffff0b0224 */ /* 0x000fe200078e0002 */
[----:B------:R-:W-:Y:S06]  /*3410*/  BRA `(.L_x_83) ;  /* 0x0000000000147947 */ /* 0x000fec0003800000 */
.L_x_85:
[----:B------:R-:W-:Y:S01]  /*3420*/  LOP3.LUT R11, R5, 0x80000, RZ, 0xfc, !PT ;  /* 0x00080000050b7812 */ /* 0x000fe200078efcff */
[----:B------:R-:W-:Y:S01]  /*3430*/  IMAD.MOV.U32 R10, RZ, RZ, R4 ;  /* 0x000000ffff0a7224 */ /* 0x000fe200078e0004 */
[----:B------:R-:W-:Y:S06]  /*3440*/  BRA `(.L_x_83) ;  /* 0x0000000000087947 */ /* 0x000fec0003800000 */
.L_x_84:
[----:B------:R-:W-:Y:S01]  /*3450*/  LOP3.LUT R11, R9, 0x80000, RZ, 0xfc, !PT ;  /* 0x00080000090b7812 */ /* 0x000fe200078efcff */
[----:B------:R-:W-:-:S07]  /*3460*/  IMAD.MOV.U32 R10, RZ, RZ, R8 ;  /* 0x000000ffff0a7224 */ /* 0x000fce00078e0008 */
.L_x_83:
[----:B------:R-:W-:Y:S02]  /*3470*/  IMAD.MOV.U32 R2, RZ, RZ, R0 ;  /* 0x000000ffff027224 */ /* 0x000fe400078e0000 */
[----:B------:R-:W-:-:S04]  /*3480*/  IMAD.MOV.U32 R3, RZ, RZ, 0x0 ;  /* 0x00000000ff037424 */ /* 0x000fc800078e00ff */
[----:B------:R-:W-:Y:S05]  /*3490*/  RET.REL.NODEC R2 `(_Z7getDist6MatrixS_S_) ;  /* 0xffffffc802d87950 */ /* 0x000fea0003c3ffff */
        .type           $_Z7getDist6MatrixS_S_$__internal_accurate_pow,@function
        .size           $_Z7getDist6MatrixS_S_$__internal_accurate_pow,(.L_x_91 - $_Z7getDist6MatrixS_S_$__internal_accurate_pow)
$_Z7getDist6MatrixS_S_$__internal_accurate_pow:
[----:B------:R-:W-:Y:S01]  /*34a0*/  ISETP.GT.U32.AND P0, PT, R25, 0xfffff, PT ;  /* 0x000fffff1900780c */ /* 0x000fe20003f04070 */
[----:B------:R-:W-:Y:S01]  /*34b0*/  UMOV UR12, 0x7d2cafe2 ;  /* 0x7d2cafe2000c7882 */ /* 0x000fe20000000000 */
[----:B------:R-:W-:Y:S01]  /*34c0*/  MOV R16, R25 ;  /* 0x0000001900107202 */ /* 0x000fe20000000f00 */
[----:B------:R-:W-:Y:S01]  /*34d0*/  UMOV UR13, 0x3eb0f5ff ;  /* 0x3eb0f5ff000d7882 */ /* 0x000fe20000000000 */
[----:B------:R-:W-:Y:S01]  /*34e0*/  SHF.R.U32.HI R38, RZ, 0x14, R25 ;  /* 0x00000014ff267819 */ /* 0x000fe20000011619 */
[----:B------:R-:W-:Y:S01]  /*34f0*/  UMOV UR14, 0x3b39803f ;  /* 0x3b39803f000e7882 */ /* 0x000fe20000000000 */
[----:B------:R-:W-:-:S07]  /*3500*/  UMOV UR15, 0x3c7abc9e ;  /* 0x3c7abc9e000f7882 */ /* 0x000fce0000000000 */
[----:B------:R-:W-:-:S10]  /*3510*/  @!P0 DMUL R22, R24, 1.80143985094819840000e+16 ;  /* 0x4350000018168828 */ /* 0x000fd40000000000 */
[----:B------:R-:W-:Y:S01]  /*3520*/  @!P0 IMAD.MOV.U32 R16, RZ, RZ, R23 ;  /* 0x000000ffff108224 */ /* 0x000fe200078e0017 */
[----:B------:R-:W-:Y:S01]  /*3530*/  @!P0 LEA.HI R38, R23, 0xffffffca, RZ, 0xc ;  /* 0xffffffca17268811 */ /* 0x000fe200078f60ff */
[----:B------:R-:W-:-:S03]  /*3540*/  @!P0 IMAD.MOV.U32 R24, RZ, RZ, R22 ;  /* 0x000000ffff188224 */ /* 0x000fc600078e0016 */
        /* <DEDUP_REMOVED lines=16> */
[----:B------:R-:W-:Y:S02]  /*3650*/  DADD R18, R26, -R16 ;  /* 0x000000001a127229 */ /* 0x000fe40000000810 */
[CC--:B------:R-:W-:Y:S02]  /*3660*/  DMUL R28, R16.reuse, R16.reuse ;  /* 0x00000010101c7228 */ /* 0x0c0fe40000000000 */
[----:B------:R-:W-:-:S04]  /*3670*/  DMUL R24, R16, R16 ;  /* 0x0000001010187228 */ /* 0x000fc80000000000 */
[----:B------:R-:W-:-:S08]  /*3680*/  DADD R18, R18, R18 ;  /* 0x0000000012127229 */ /* 0x000fd00000000012 */
[----:B------:R-:W-:Y:S01]  /*3690*/  DFMA R18, R26, -R16, R18 ;  /* 0x800000101a12722b */ /* 0x000fe20000000012 */
[----:B------:R-:W-:Y:S01]  /*36a0*/  IMAD.MOV.U32 R26, RZ, RZ, 0x41ad3b5a ;  /* 0x41ad3b5aff1a7424 */ /* 0x000fe200078e00ff */
[----:B------:R-:W-:-:S06]  /*36b0*/  MOV R27, 0x3ed0f5d2 ;  /* 0x3ed0f5d2001b7802 */ /* 0x000fcc0000000f00 */
[----:B------:R-:W-:Y:S02]  /*36c0*/  DMUL R18, R20, R18 ;  /* 0x0000001214127228 */ /* 0x000fe40000000000 */
        /* <DEDUP_REMOVED lines=19> */
[----:B------:R-:W-:Y:S01]  /*3800*/  DADD R22, -R20, UR12 ;  /* 0x0000000c14167e29 */ /* 0x000fe20008000100 */
[----:B------:R-:W-:Y:S01]  /*3810*/  UMOV UR12, 0xb9e7b0 ;  /* 0x00b9e7b0000c7882 */ /* 0x000fe20000000000 */
[----:B------:R-:W-:-:S06]  /*3820*/  UMOV UR13, 0x3c46a4cb ;  /* 0x3c46a4cb000d7882 */ /* 0x000fcc0000000000 */
[----:B------:R-:W-:Y:S02]  /*3830*/  DFMA R22, R28, R26, R22 ;  /* 0x0000001a1c16722b */ /* 0x000fe40000000016 */
[----:B------:R-:W-:Y:S01]  /*3840*/  DFMA R28, R16, R16, -R24 ;  /* 0x00000010101c722b */ /* 0x000fe20000000818 */
[----:B------:R-:W-:Y:S02]  /*3850*/  VIADD R27, R19, 0x100000 ;  /* 0x00100000131b7836 */ /* 0x000fe40000000000 */
[----:B------:R-:W-:-:S03]  /*3860*/  IMAD.MOV.U32 R26, RZ, RZ, R18 ;  /* 0x000000ffff1a7224 */ /* 0x000fc600078e0012 */
[----:B------:R-:W-:Y:S01]  /*3870*/  DADD R22, R22, -UR12 ;  /* 0x8000000c16167e29 */ /* 0x000fe20008000000 */
[----:B------:R-:W-:Y:S01]  /*3880*/  UMOV UR12, 0x80000000 ;  /* 0x80000000000c7882 */ /* 0x000fe20000000000 */
[----:B------:R-:W-:Y:S01]  /*3890*/  UMOV UR13, 0x43300000 ;  /* 0x43300000000d7882 */ /* 0x000fe20000000000 */
[C---:B------:R-:W-:Y:S02]  /*38a0*/  DFMA R26, R16.reuse, R26, R28 ;  /* 0x0000001a101a722b */ /* 0x040fe4000000001c */
[----:B------:R-:W-:-:S08]  /*38b0*/  DMUL R28, R16, R24 ;  /* 0x00000018101c7228 */ /* 0x000fd00000000000 */
[----:B------:R-:W-:-:S08]  /*38c0*/  DFMA R30, R16, R24, -R28 ;  /* 0x00000018101e722b */ /* 0x000fd0000000081c */
[----:B------:R-:W-:Y:S02]  /*38d0*/  DFMA R30, R18, R24, R30 ;  /* 0x00000018121e722b */ /* 0x000fe4000000001e */
[----:B------:R-:W-:-:S06]  /*38e0*/  DADD R24, R20, R22 ;  /* 0x0000000014187229 */ /* 0x000fcc0000000016 */
[----:B------:R-:W-:Y:S02]  /*38f0*/  DFMA R26, R16, R26, R30 ;  /* 0x0000001a101a722b */ /* 0x000fe4000000001e */
[----:B------:R-:W-:-:S08]  /*3900*/  DADD R30, R20, -R24 ;  /* 0x00000000141e7229 */ /* 0x000fd00000000818 */
[----:B------:R-:W-:Y:S02]  /*3910*/  DADD R30, R22, R30 ;  /* 0x00000000161e7229 */ /* 0x000fe4000000001e */
[----:B------:R-:W-:-:S08]  /*3920*/  DMUL R22, R24, R28 ;  /* 0x0000001c18167228 */ /* 0x000fd00000000000 */
        /* <DEDUP_REMOVED lines=23> */
[----:B------:R-:W-:Y:S01]  /*3aa0*/  DADD R20, -R24, R20 ;  /* 0x0000000018147229 */ /* 0x000fe20000000114 */
[----:B------:R-:W-:Y:S02]  /*3ab0*/  IMAD.MOV.U32 R24, RZ, RZ, 0x652b82fe ;  /* 0x652b82feff187424 */ /* 0x000fe400078e00ff */
[----:B------:R-:W-:-:S05]  /*3ac0*/  IMAD.MOV.U32 R25, RZ, RZ, 0x3ff71547 ;  /* 0x3ff71547ff197424 */ /* 0x000fca00078e00ff */
[----:B------:R-:W-:-:S08]  /*3ad0*/  DADD R20, R26, -R20 ;  /* 0x000000001a147229 */ /* 0x000fd00000000814 */
[----:B------:R-:W-:-:S08]  /*3ae0*/  DFMA R22, R22, UR14, R20 ;  /* 0x0000000e16167c2b */ /* 0x000fd00008000014 */
[----:B------:R-:W-:-:S08]  /*3af0*/  DADD R18, R16, R22 ;  /* 0x0000000010127229 */ /* 0x000fd00000000016 */
[----:B------:R-:W-:Y:S02]  /*3b00*/  DADD R20, R16, -R18 ;  /* 0x0000000010147229 */ /* 0x000fe40000000812 */
[----:B------:R-:W-:-:S06]  /*3b10*/  DMUL R16, R18, 2 ;  /* 0x4000000012107828 */ /* 0x000fcc0000000000 */
[----:B------:R-:W-:Y:S02]  /*3b20*/  DADD R20, R22, R20 ;  /* 0x0000000016147229 */ /* 0x000fe40000000014 */
[----:B------:R-:W-:-:S08]  /*3b30*/  DFMA R18, R18, 2, -R16 ;  /* 0x400000001212782b */ /* 0x000fd00000000810 */
        /* <DEDUP_REMOVED lines=53> */
[----:B------:R-:W-:Y:S02]  /*3e90*/  @!P1 IMAD R19, R16, 0x100000, R19 ;  /* 0x0010000010139824 */ /* 0x000fe400078e0213 */
[----:B------:R-:W-:Y:S01]  /*3ea0*/  @!P1 IMAD.MOV.U32 R16, RZ, RZ, RZ ;  /* 0x000000ffff109224 */ /* 0x000fe200078e00ff */
[----:B------:R-:W-:-:S06]  /*3eb0*/  @!P1 LEA R17, R17, 0x3ff00000, 0x14 ;  /* 0x3ff0000011119811 */ /* 0x000fcc00078ea0ff */
[----:B------:R-:W-:-:S11]  /*3ec0*/  @!P1 DMUL R22, R18, R16 ;  /* 0x0000001012169228 */ /* 0x000fd60000000000 */
.L_x_86:
[----:B------:R-:W-:Y:S01]  /*3ed0*/  DFMA R20, R20, R22, R22 ;  /* 0x000000161414722b */ /* 0x000fe20000000016 */
[----:B------:R-:W-:Y:S01]  /*3ee0*/  IMAD.MOV.U32 R18, RZ, RZ, R0 ;  /* 0x000000ffff127224 */ /* 0x000fe200078e0000 */
[----:B------:R-:W-:Y:S01]  /*3ef0*/  DSETP.NEU.AND P0, PT, |R22|, +INF , PT ;  /* 0x7ff000001600742a */ /* 0x000fe20003f0d200 */
[----:B------:R-:W-:-:S07]  /*3f00*/  IMAD.MOV.U32 R19, RZ, RZ, 0x0 ;  /* 0x00000000ff137424 */ /* 0x000fce00078e00ff */
[----:B------:R-:W-:Y:S02]  /*3f10*/  FSEL R16, R22, R20, !P0 ;  /* 0x0000001416107208 */ /* 0x000fe40004000000 */
[----:B------:R-:W-:Y:S01]  /*3f20*/  FSEL R20, R23, R21, !P0 ;  /* 0x0000001517147208 */ /* 0x000fe20004000000 */
[----:B------:R-:W-:Y:S06]  /*3f30*/  RET.REL.NODEC R18 `(_Z7getDist6MatrixS_S_) ;  /* 0xffffffc012307950 */ /* 0x000fec0003c3ffff */
.L_x_87:
        /* <DEDUP_REMOVED lines=12> */
.L_x_91:


//--------------------- .nv.shared.reserved.0     --------------------------
	.section	.nv.shared.reserved.0,"aw",@nobits
	.weak		__nv_reservedSMEM_offset_0_alias
	.size		__nv_reservedSMEM_offset_0_alias, 0, 64
	.other		__nv_reservedSMEM_offset_0_alias,@"STO_CUDA_RESERVED_SHARED STV_DEFAULT"
__nv_reservedSMEM_offset_0_alias:
	.zero		0
	.zero		64


//--------------------- .nv.shared._Z7getDist6MatrixS_S_ --------------------------
	.section	.nv.shared._Z7getDist6MatrixS_S_,"aw",@nobits
	.sectionflags	@""
	.align	8
.nv.shared._Z7getDist6MatrixS_S_:
	.zero		9216


//--------------------- .nv.constant0._Z11convergence6MatrixS_Pd --------------------------
	.section	.nv.constant0._Z11convergence6MatrixS_Pd,"a",@progbits
	.sectionflags	@""
	.align	4
.nv.constant0._Z11convergence6MatrixS_Pd:
	.zero		936


//--------------------- .nv.constant0._Z7getDist6MatrixS_S_ --------------------------
	.section	.nv.constant0._Z7getDist6MatrixS_S_,"a",@progbits
	.sectionflags	@""
	.align	4
.nv.constant0._Z7getDist6MatrixS_S_:
	.zero		944


//--------------------- SYMBOLS --------------------------

	.type		.nv.reservedSmem.offset0,@object
	.size		.nv.reservedSmem.offset0,0x4
	.type		.nv.reservedSmem.cap,@object
	.size		.nv.reservedSmem.cap,0x4
